// auto-generated by cutlass_sweep.fmha — config: {"arch": "sm_90", "direction": "fwd", "dtype": "bf16", "head_dim": 224, "mask": "residual", "schedule": "cooperative", "tile_kv": 128, "tile_q": 128}
#include "cutlass/cutlass.h"
#include "cute/tensor.hpp"
#include "cutlass/device_kernel.h"
#include "cutlass/kernel_hardware_info.h"
#include "88_hopper_fmha/collective/fmha_fusion.hpp"
#include "88_hopper_fmha/kernel/fmha_kernel_builder.hpp"

using namespace cute;
using Element = cutlass::bfloat16_t;
using TileShape = Shape<_128, _128, _224>;
using StrideQ = cute::tuple<int, _1, cute::tuple<int, int>>;
using StrideK = cute::tuple<int, _1, cute::tuple<int, int>>;
using StrideV = cute::tuple<int, cute::_1, cute::tuple<int, int>>;

using Kernel = typename cutlass::fmha::kernel::FmhaBuilder<
    Element, float, float,
    TileShape, StrideQ, StrideK, StrideV,
    cutlass::fmha::collective::ResidualFusion,
    cutlass::gemm::KernelTmaWarpSpecializedCooperative
  >::Kernel;

auto* _anchor = &cutlass::device_kernel<Kernel>;


// ===== COMPILED SASS (sm_90a) =====

	.target	sm_90a

	.elftype	@"ET_EXEC"


//--------------------- .note.nv.tkinfo           --------------------------
	.section	.note.nv.tkinfo,"",@"SHT_NOTE"
	.sectionflags	@"SHF_NOTE_NV_TKINFO"
	.tkinfo
        /*0018*/ 	.word	0x00000002
        /*0030*/ 	.string	""
        /*0030*/ 	.string	"ptxas"
        /*0030*/ 	.string	"Cuda compilation tools, release 13.0, V13.0.88"
        /*0030*/ 	.string	"Build cuda_13.0.r13.0/compiler.36424714_0"
        /*0030*/ 	.string	"-arch sm_90a -m 64 "



//--------------------- .note.nv.cuinfo           --------------------------
	.section	.note.nv.cuinfo,"",@"SHT_NOTE"
	.sectionflags	@"SHF_NOTE_NV_CUINFO"
        /*0018*/ 	.short	0x0002
        /*001a*/ 	.short	0x005a
        /*001c*/ 	.short	0x0082
	.zero		2


//--------------------- .nv.info                  --------------------------
	.section	.nv.info,"",@"SHT_CUDA_INFO"
	.align	4


	//----- nvinfo : EIATTR_REGCOUNT
	.align		4
        /*0000*/ 	.byte	0x04, 0x2f
        /*0002*/ 	.short	(.L_16 - .L_15)
	.align		4
.L_15:
        /*0004*/ 	.word	index@(_ZN7cutlass13device_kernelINS_4fmha6kernel28FmhaKernelTmaWarpSpecializedINS1_10collective30FmhaMainloopTmaWarpSpecializedINS_10bfloat16_tEffN4cute5tupleIJNS7_1CILi128EEESA_NS9_ILi224EEEEEENS8_IJiNS9_ILi1EEENS8_IJiiEEEEEESF_SF_NS4_14ResidualFusionEJEEENS4_15FmhaFwdEpilogueIS6_fNS8_IJNS9_ILi64EEESB_SA_EEEEENS2_23IndividualTileSchedulerEJEEEEEvNT_6ParamsE)
        /*0008*/ 	.word	0x000000a8


	//----- nvinfo : EIATTR_FRAME_SIZE
	.align		4
.L_16:
        /*000c*/ 	.byte	0x04, 0x11
        /*000e*/ 	.short	(.L_18 - .L_17)
	.align		4
.L_17:
        /*0010*/ 	.word	index@($__internal_0_$__cuda_sm20_rcp_rn_f32_slowpath)
        /*0014*/ 	.word	0x00000000


	//----- nvinfo : EIATTR_FRAME_SIZE
	.align		4
.L_18:
        /*0018*/ 	.byte	0x04, 0x11
        /*001a*/ 	.short	(.L_20 - .L_19)
	.align		4
.L_19:
        /*001c*/ 	.word	index@(_ZN7cutlass13device_kernelINS_4fmha6kernel28FmhaKernelTmaWarpSpecializedINS1_10collective30FmhaMainloopTmaWarpSpecializedINS_10bfloat16_tEffN4cute5tupleIJNS7_1CILi128EEESA_NS9_ILi224EEEEEENS8_IJiNS9_ILi1EEENS8_IJiiEEEEEESF_SF_NS4_14ResidualFusionEJEEENS4_15FmhaFwdEpilogueIS6_fNS8_IJNS9_ILi64EEESB_SA_EEEEENS2_23IndividualTileSchedulerEJEEEEEvNT_6ParamsE)
        /*0020*/ 	.word	0x00000000


	//----- nvinfo : EIATTR_MIN_STACK_SIZE
	.align		4
.L_20:
        /*0024*/ 	.byte	0x04, 0x12
        /*0026*/ 	.short	(.L_22 - .L_21)
	.align		4
.L_21:
        /*0028*/ 	.word	index@(_ZN7cutlass13device_kernelINS_4fmha6kernel28FmhaKernelTmaWarpSpecializedINS1_10collective30FmhaMainloopTmaWarpSpecializedINS_10bfloat16_tEffN4cute5tupleIJNS7_1CILi128EEESA_NS9_ILi224EEEEEENS8_IJiNS9_ILi1EEENS8_IJiiEEEEEESF_SF_NS4_14ResidualFusionEJEEENS4_15FmhaFwdEpilogueIS6_fNS8_IJNS9_ILi64EEESB_SA_EEEEENS2_23IndividualTileSchedulerEJEEEEEvNT_6ParamsE)
        /*002c*/ 	.word	0x00000000
.L_22:


//--------------------- .nv.compat                --------------------------
	.section	.nv.compat,"",@"SHT_CUDA_COMPAT_INFO"
	.align	4
        /*0000*/ 	.byte	0x02, 0x09, 0x01, 0x00, 0x02, 0x02, 0x04, 0x00, 0x02, 0x05, 0x05, 0x00, 0x03, 0x07, 0x01, 0x01
        /*0010*/ 	.byte	0x02, 0x03, 0x01, 0x00, 0x02, 0x06, 0x01, 0x00, 0x04, 0x0b, 0x08, 0x00, 0x00, 0x00, 0x00, 0x00
        /*0020*/ 	.byte	0x00, 0x00, 0x00, 0x00


//--------------------- .nv.info._ZN7cutlass13device_kernelINS_4fmha6kernel28FmhaKernelTmaWarpSpecializedINS1_10collective30FmhaMainloopTmaWarpSpecializedINS_10bfloat16_tEffN4cute5tupleIJNS7_1CILi128EEESA_NS9_ILi224EEEEEENS8_IJiNS9_ILi1EEENS8_IJiiEEEEEESF_SF_NS4_14ResidualFusionEJEEENS4_15FmhaFwdEpilogueIS6_fNS8_IJNS9_ILi64EEESB_SA_EEEEENS2_23IndividualTileSchedulerEJEEEEEvNT_6ParamsE --------------------------
	.section	.nv.info._ZN7cutlass13device_kernelINS_4fmha6kernel28FmhaKernelTmaWarpSpecializedINS1_10collective30FmhaMainloopTmaWarpSpecializedINS_10bfloat16_tEffN4cute5tupleIJNS7_1CILi128EEESA_NS9_ILi224EEEEEENS8_IJiNS9_ILi1EEENS8_IJiiEEEEEESF_SF_NS4_14ResidualFusionEJEEENS4_15FmhaFwdEpilogueIS6_fNS8_IJNS9_ILi64EEESB_SA_EEEEENS2_23IndividualTileSchedulerEJEEEEEvNT_6ParamsE,"",@"SHT_CUDA_INFO"
	.sectionflags	@""
	.align	4


	//----- nvinfo : EIATTR_CUDA_API_VERSION
	.align		4
        /*0000*/ 	.byte	0x04, 0x37
        /*0002*/ 	.short	(.L_24 - .L_23)
.L_23:
        /*0004*/ 	.word	0x00000082


	//----- nvinfo : EIATTR_KPARAM_INFO
	.align		4
.L_24:
        /*0008*/ 	.byte	0x04, 0x17
        /*000a*/ 	.short	(.L_26 - .L_25)
.L_25:
        /*000c*/ 	.word	0x00000000
        /*0010*/ 	.short	0x0000
        /*0012*/ 	.short	0x0070
        /*0014*/ 	.byte	0x00, 0xf0, 0x01, 0x20


	//----- nvinfo : EIATTR_SPARSE_MMA_MASK
	.align		4
.L_26:
        /*0018*/ 	.byte	0x03, 0x50
        /*001a*/ 	.short	0x0000


	//----- nvinfo : EIATTR_MAXREG_COUNT
	.align		4
        /*001c*/ 	.byte	0x03, 0x1b
        /*001e*/ 	.short	0x00a8


	//----- nvinfo : EIATTR_NUM_BARRIERS
	.align		4
        /*0020*/ 	.byte	0x02, 0x4c
        /*0022*/ 	.byte	0x02
	.zero		1


	//----- nvinfo : EIATTR_EXTERNS
	.align		4
        /*0024*/ 	.byte	0x04, 0x0f
        /*0026*/ 	.short	(.L_28 - .L_27)


	//   ....[0]....
	.align		4
.L_27:
        /*0028*/ 	.word	index@(__assertfail)


	//----- nvinfo : EIATTR_MERCURY_ISA_VERSION
	.align		4
.L_28:
        /*002c*/ 	.byte	0x03, 0x5f
        /*002e*/ 	.short	0x0101


	//----- nvinfo : EIATTR_INT_WARP_WIDE_INSTR_OFFSETS
	.align		4
        /*0030*/ 	.byte	0x04, 0x31
        /*0032*/ 	.short	(.L_30 - .L_29)


	//   ....[0]....
.L_29:
        /*0034*/ 	.word	0x00000700


	//   ....[1]....
        /*0038*/ 	.word	0x00000710


	//   ....[2]....
        /*003c*/ 	.word	0x00000720


	//   ....[3]....
        /*0040*/ 	.word	0x00000730


	//   ....[4]....
        /*0044*/ 	.word	0x000007a0


	//----- nvinfo : EIATTR_COOP_GROUP_MASK_REGIDS
	.align		4
.L_30:
        /*0048*/ 	.byte	0x04, 0x29
        /*004a*/ 	.short	(.L_32 - .L_31)


	//   ....[0]....
.L_31:
        /*004c*/ 	.word	0xffffffff


	//   ....[1]....
        /*0050*/ 	.word	0xffffffff


	//   ....[2]....
        /*0054*/ 	.word	0xffffffff


	//   ....[3]....
        /*0058*/ 	.word	0xffffffff


	//   ....[4]....
        /*005c*/ 	.word	0xffffffff


	//   ....[5]....
        /*0060*/ 	.word	0xffffffff


	//   ....[6]....
        /*0064*/ 	.word	0xffffffff


	//   ....[7]....
        /*0068*/ 	.word	0xffffffff


	//   ....[8]....
        /*006c*/ 	.word	0xffffffff


	//   ....[9]....
        /*0070*/ 	.word	0xffffffff


	//   ....[10]....
        /*0074*/ 	.word	0xffffffff


	//   ....[11]....
        /*0078*/ 	.word	0xffffffff


	//   ....[12]....
        /*007c*/ 	.word	0xffffffff


	//   ....[13]....
        /*0080*/ 	.word	0xffffffff


	//   ....[14]....
        /*0084*/ 	.word	0xffffffff


	//   ....[15]....
        /*0088*/ 	.word	0xffffffff


	//   ....[16]....
        /*008c*/ 	.word	0xffffffff


	//   ....[17]....
        /*0090*/ 	.word	0xffffffff


	//   ....[18]....
        /*0094*/ 	.word	0xffffffff


	//   ....[19]....
        /*0098*/ 	.word	0xffffffff


	//   ....[20]....
        /*009c*/ 	.word	0xffffffff


	//   ....[21]....
        /*00a0*/ 	.word	0xffffffff


	//----- nvinfo : EIATTR_COOP_GROUP_INSTR_OFFSETS
	.align		4
.L_32:
        /*00a4*/ 	.byte	0x04, 0x28
        /*00a6*/ 	.short	(.L_34 - .L_33)


	//   ....[0]....
.L_33:
        /*00a8*/ 	.word	0x00000050


	//   ....[1]....
        /*00ac*/ 	.word	0x00000080


	//   ....[2]....
        /*00b0*/ 	.word	0x000001b0


	//   ....[3]....
        /*00b4*/ 	.word	0x00000380


	//   ....[4]....
        /*00b8*/ 	.word	0x00000540


	//   ....[5]....
        /*00bc*/ 	.word	0x000006a0


	//   ....[6]....
        /*00c0*/ 	.word	0x000025e0


	//   ....[7]....
        /*00c4*/ 	.word	0x000026c0


	//   ....[8]....
        /*00c8*/ 	.word	0x000026d0


	//   ....[9]....
        /*00cc*/ 	.word	0x00002710


	//   ....[10]....
        /*00d0*/ 	.word	0x00006280


	//   ....[11]....
        /*00d4*/ 	.word	0x000062b0


	//   ....[12]....
        /*00d8*/ 	.word	0x00006b90


	//   ....[13]....
        /*00dc*/ 	.word	0x00006cb0


	//   ....[14]....
        /*00e0*/ 	.word	0x0000aac0


	//   ....[15]....
        /*00e4*/ 	.word	0x0000abc0


	//   ....[16]....
        /*00e8*/ 	.word	0x0000b500


	//   ....[17]....
        /*00ec*/ 	.word	0x0000b670


	//   ....[18]....
        /*00f0*/ 	.word	0x0000e4c0


	//   ....[19]....
        /*00f4*/ 	.word	0x0000e4f0


	//   ....[20]....
        /*00f8*/ 	.word	0x0000e540


	//   ....[21]....
        /*00fc*/ 	.word	0x0000e560


	//----- nvinfo : EIATTR_REG_RECONFIG
	.align		4
.L_34:
        /*0100*/ 	.byte	0x01, 0x54
	.zero		2


	//----- nvinfo : EIATTR_SYSCALL_OFFSETS
	.align		4
        /*0104*/ 	.byte	0x04, 0x46
        /*0106*/ 	.short	(.L_36 - .L_35)


	//   ....[0]....
.L_35:
        /*0108*/ 	.word	0x0000f450


	//   ....[1]....
        /*010c*/ 	.word	0x0000f5d0


	//----- nvinfo : EIATTR_MBARRIER_INSTR_OFFSETS
	.align		4
.L_36:
        /*0110*/ 	.byte	0x04, 0x39
        /*0112*/ 	.short	(.L_38 - .L_37)


	//   ....[0]....
.L_37:
        /*0114*/ 	.word	0x00000330
        /*0118*/ 	.word	0x000000ff
        /*011c*/ 	.word	0x00054050
        /*0120*/ 	.short	0x0100
        /*0122*/ 	.byte	0x09
	.zero		1


	//   ....[1]....
        /*0124*/ 	.word	0x00000340
        /*0128*/ 	.word	0x000000ff
        /*012c*/ 	.word	0x00054060
        /*0130*/ 	.short	0x0100
        /*0132*/ 	.byte	0x09
	.zero		1


	//   ....[2]....
        /*0134*/ 	.word	0x00000350
        /*0138*/ 	.word	0x000000ff
        /*013c*/ 	.word	0x00054058
        /*0140*/ 	.short	0x0100
        /*0142*/ 	.byte	0x09
	.zero		1


	//   ....[3]....
        /*0144*/ 	.word	0x00000360
        /*0148*/ 	.word	0x000000ff
        /*014c*/ 	.word	0x00054068
        /*0150*/ 	.short	0x0100
        /*0152*/ 	.byte	0x09
	.zero		1


	//   ....[4]....
        /*0154*/ 	.word	0x00000490
        /*0158*/ 	.word	0x000000ff
        /*015c*/ 	.word	0x00054000
        /*0160*/ 	.short	0x0100
        /*0162*/ 	.byte	0x09
	.zero		1


	//   ....[5]....
        /*0164*/ 	.word	0x000004a0
        /*0168*/ 	.word	0x000000ff
        /*016c*/ 	.word	0x00054028
        /*0170*/ 	.short	0x0100
        /*0172*/ 	.byte	0x09
	.zero		1


	//   ....[6]....
        /*0174*/ 	.word	0x000004b0
        /*0178*/ 	.word	0x000000ff
        /*017c*/ 	.word	0x00054008
        /*0180*/ 	.short	0x0100
        /*0182*/ 	.byte	0x09
	.zero		1


	//   ....[7]....
        /*0184*/ 	.word	0x000004c0
        /*0188*/ 	.word	0x000000ff
        /*018c*/ 	.word	0x00054030
        /*0190*/ 	.short	0x0100
        /*0192*/ 	.byte	0x09
	.zero		1


	//   ....[8]....
        /*0194*/ 	.word	0x000004d0
        /*0198*/ 	.word	0x000000ff
        /*019c*/ 	.word	0x00054010
        /*01a0*/ 	.short	0x0100
        /*01a2*/ 	.byte	0x09
	.zero		1


	//   ....[9]....
        /*01a4*/ 	.word	0x000004e0
        /*01a8*/ 	.word	0x000000ff
        /*01ac*/ 	.word	0x00054038
        /*01b0*/ 	.short	0x0100
        /*01b2*/ 	.byte	0x09
	.zero		1


	//   ....[10]....
        /*01b4*/ 	.word	0x000004f0
        /*01b8*/ 	.word	0x000000ff
        /*01bc*/ 	.word	0x00054018
        /*01c0*/ 	.short	0x0100
        /*01c2*/ 	.byte	0x09
	.zero		1


	//   ....[11]....
        /*01c4*/ 	.word	0x00000500
        /*01c8*/ 	.word	0x000000ff
        /*01cc*/ 	.word	0x00054040
        /*01d0*/ 	.short	0x0100
        /*01d2*/ 	.byte	0x09
	.zero		1


	//   ....[12]....
        /*01d4*/ 	.word	0x00000510
        /*01d8*/ 	.word	0x000000ff
        /*01dc*/ 	.word	0x00054020
        /*01e0*/ 	.short	0x0100
        /*01e2*/ 	.byte	0x09
	.zero		1


	//   ....[13]....
        /*01e4*/ 	.word	0x00000520
        /*01e8*/ 	.word	0x000000ff
        /*01ec*/ 	.word	0x00054048
        /*01f0*/ 	.short	0x0100
        /*01f2*/ 	.byte	0x09
	.zero		1


	//   ....[14]....
        /*01f4*/ 	.word	0x00000650
        /*01f8*/ 	.word	0x000000ff
        /*01fc*/ 	.word	0x00054070
        /*0200*/ 	.short	0x0100
        /*0202*/ 	.byte	0x09
	.zero		1


	//   ....[15]....
        /*0204*/ 	.word	0x00000660
        /*0208*/ 	.word	0x000000ff
        /*020c*/ 	.word	0x00054080
        /*0210*/ 	.short	0x0100
        /*0212*/ 	.byte	0x09
	.zero		1


	//   ....[16]....
        /*0214*/ 	.word	0x00000670
        /*0218*/ 	.word	0x000000ff
        /*021c*/ 	.word	0x00054078
        /*0220*/ 	.short	0x0100
        /*0222*/ 	.byte	0x09
	.zero		1


	//   ....[17]....
        /*0224*/ 	.word	0x00000680
        /*0228*/ 	.word	0x000000ff
        /*022c*/ 	.word	0x00054088
        /*0230*/ 	.short	0x0100
        /*0232*/ 	.byte	0x09
	.zero		1


	//   ....[18]....
        /*0234*/ 	.word	0x000007c0
        /*0238*/ 	.word	0x000000ff
        /*023c*/ 	.word	0x00054090
        /*0240*/ 	.short	0x0100
        /*0242*/ 	.byte	0x06
	.zero		1


	//   ....[19]....
        /*0244*/ 	.word	0x000007d0
        /*0248*/ 	.word	0x000000ff
        /*024c*/ 	.word	0x00054098
        /*0250*/ 	.short	0x0100
        /*0252*/ 	.byte	0x06
	.zero		1


	//   ....[20]....
        /*0254*/ 	.word	0x000007e0
        /*0258*/ 	.word	0x000000ff
        /*025c*/ 	.word	0x000540a0
        /*0260*/ 	.short	0x0100
        /*0262*/ 	.byte	0x06
	.zero		1


	//   ....[21]....
        /*0264*/ 	.word	0x000007f0
        /*0268*/ 	.word	0x000000ff
        /*026c*/ 	.word	0x000540a8
        /*0270*/ 	.short	0x0100
        /*0272*/ 	.byte	0x06
	.zero		1


	//   ....[22]....
        /*0274*/ 	.word	0x000008f0
        /*0278*/ 	.word	0x000000ff
        /*027c*/ 	.word	0x000540c0
        /*0280*/ 	.short	0x0100
        /*0282*/ 	.byte	0x09
	.zero		1


	//   ....[23]....
        /*0284*/ 	.word	0x00000900
        /*0288*/ 	.word	0x000000ff
        /*028c*/ 	.word	0x000540e0
        /*0290*/ 	.short	0x0100
        /*0292*/ 	.byte	0x09
	.zero		1


	//   ....[24]....
        /*0294*/ 	.word	0x00000910
        /*0298*/ 	.word	0x000000ff
        /*029c*/ 	.word	0x000540c8
        /*02a0*/ 	.short	0x0100
        /*02a2*/ 	.byte	0x09
	.zero		1


	//   ....[25]....
        /*02a4*/ 	.word	0x00000920
        /*02a8*/ 	.word	0x000000ff
        /*02ac*/ 	.word	0x000540e8
        /*02b0*/ 	.short	0x0100
        /*02b2*/ 	.byte	0x09
	.zero		1


	//   ....[26]....
        /*02b4*/ 	.word	0x00000930
        /*02b8*/ 	.word	0x000000ff
        /*02bc*/ 	.word	0x000540d0
        /*02c0*/ 	.short	0x0100
        /*02c2*/ 	.byte	0x09
	.zero		1


	//   ....[27]....
        /*02c4*/ 	.word	0x00000940
        /*02c8*/ 	.word	0x000000ff
        /*02cc*/ 	.word	0x000540f0
        /*02d0*/ 	.short	0x0100
        /*02d2*/ 	.byte	0x09
	.zero		1


	//   ....[28]....
        /*02d4*/ 	.word	0x00000950
        /*02d8*/ 	.word	0x000000ff
        /*02dc*/ 	.word	0x000540d8
        /*02e0*/ 	.short	0x0100
        /*02e2*/ 	.byte	0x09
	.zero		1


	//   ....[29]....
        /*02e4*/ 	.word	0x00000960
        /*02e8*/ 	.word	0x000000ff
        /*02ec*/ 	.word	0x000540f8
        /*02f0*/ 	.short	0x0100
        /*02f2*/ 	.byte	0x09
	.zero		1


	//   ....[30]....
        /*02f4*/ 	.word	0x00000f00
        /*02f8*/ 	.word	0x000000ff
        /*02fc*/ 	.word	0x00054050
        /*0300*/ 	.short	0x010a
        /*0302*/ 	.byte	0x05
	.zero		1


	//   ....[31]....
        /*0304*/ 	.word	0x00000f80
        /*0308*/ 	.word	0x000000ff
        /*030c*/ 	.word	0x00054000
        /*0310*/ 	.short	0x010a
        /*0312*/ 	.byte	0x04
	.zero		1


	//   ....[32]....
        /*0314*/ 	.word	0x00001000
        /*0318*/ 	.word	0x000000ff
        /*031c*/ 	.word	0xfffffff8
        /*0320*/ 	.short	0x010a
        /*0322*/ 	.byte	0x04
	.zero		1


	//   ....[33]....
        /*0324*/ 	.word	0x00004390
        /*0328*/ 	.word	0x00000007
        /*032c*/ 	.word	0x00000000
        /*0330*/ 	.short	0x0101
        /*0332*/ 	.byte	0x0e
	.zero		1


	//   ....[34]....
        /*0334*/ 	.word	0x000045a0
        /*0338*/ 	.word	0x000000ff
        /*033c*/ 	.word	0x00054008
        /*0340*/ 	.short	0x010a
        /*0342*/ 	.byte	0x04
	.zero		1


	//   ....[35]....
        /*0344*/ 	.word	0x00005950
        /*0348*/ 	.word	0x000000ff
        /*034c*/ 	.word	0x00000000
        /*0350*/ 	.short	0x0101
        /*0352*/ 	.byte	0x04
	.zero		1


	//   ....[36]....
        /*0354*/ 	.word	0x00005ad0
        /*0358*/ 	.word	0x000000ff
        /*035c*/ 	.word	0x00054000
        /*0360*/ 	.short	0x010a
        /*0362*/ 	.byte	0x05
	.zero		1


	//   ....[37]....
        /*0364*/ 	.word	0x00007ec0
        /*0368*/ 	.word	0x000000ff
        /*036c*/ 	.word	0x00054000
        /*0370*/ 	.short	0x010a
        /*0372*/ 	.byte	0x06
	.zero		1


	//   ....[38]....
        /*0374*/ 	.word	0x00008730
        /*0378*/ 	.word	0x000000ff
        /*037c*/ 	.word	0x00054000
        /*0380*/ 	.short	0x010a
        /*0382*/ 	.byte	0x06
	.zero		1


	//   ....[39]....
        /*0384*/ 	.word	0x00009940
        /*0388*/ 	.word	0x000000ff
        /*038c*/ 	.word	0x00000000
        /*0390*/ 	.short	0x0101
        /*0392*/ 	.byte	0x06
	.zero		1


	//   ....[40]....
        /*0394*/ 	.word	0x00009a00
        /*0398*/ 	.word	0x000000ff
        /*039c*/ 	.word	0x00000000
        /*03a0*/ 	.short	0x0101
        /*03a2*/ 	.byte	0x06
	.zero		1


	//   ....[41]....
        /*03a4*/ 	.word	0x00009bc0
        /*03a8*/ 	.word	0x000000ff
        /*03ac*/ 	.word	0x00054000
        /*03b0*/ 	.short	0x010a
        /*03b2*/ 	.byte	0x05
	.zero		1


	//   ....[42]....
        /*03b4*/ 	.word	0x0000c820
        /*03b8*/ 	.word	0x000000ff
        /*03bc*/ 	.word	0x00054000
        /*03c0*/ 	.short	0x010a
        /*03c2*/ 	.byte	0x06
	.zero		1


	//   ....[43]....
        /*03c4*/ 	.word	0x0000d0c0
        /*03c8*/ 	.word	0x000000ff
        /*03cc*/ 	.word	0x00054000
        /*03d0*/ 	.short	0x010a
        /*03d2*/ 	.byte	0x06
	.zero		1


	//   ....[44]....
        /*03d4*/ 	.word	0x0000e2f0
        /*03d8*/ 	.word	0x000000ff
        /*03dc*/ 	.word	0x00000000
        /*03e0*/ 	.short	0x0101
        /*03e2*/ 	.byte	0x06
	.zero		1


	//   ....[45]....
        /*03e4*/ 	.word	0x0000e3b0
        /*03e8*/ 	.word	0x000000ff
        /*03ec*/ 	.word	0x00000000
        /*03f0*/ 	.short	0x0101
        /*03f2*/ 	.byte	0x06
	.zero		1


	//   ....[46]....
        /*03f4*/ 	.word	0x0000ed90
        /*03f8*/ 	.word	0x000000ff
        /*03fc*/ 	.word	0x00000008
        /*0400*/ 	.short	0x010a
        /*0402*/ 	.byte	0x05
	.zero		1


	//   ....[47]....
        /*0404*/ 	.word	0x00010d70
        /*0408*/ 	.word	0x00000000
        /*040c*/ 	.word	0x00054090
        /*0410*/ 	.short	0x0101
        /*0412*/ 	.byte	0x05
	.zero		1


	//   ....[48]....
        /*0414*/ 	.word	0x00010ec0
        /*0418*/ 	.word	0x00000004
        /*041c*/ 	.word	0x00054060
        /*0420*/ 	.short	0x010a
        /*0422*/ 	.byte	0x3f
	.zero		1


	//   ....[49]....
        /*0424*/ 	.word	0x00011320
        /*0428*/ 	.word	0x00000005
        /*042c*/ 	.word	0x00054028
        /*0430*/ 	.short	0x010a
        /*0432*/ 	.byte	0x3f
	.zero		1


	//   ....[50]....
        /*0434*/ 	.word	0x000117c0
        /*0438*/ 	.word	0x00000005
        /*043c*/ 	.word	0x00054060
        /*0440*/ 	.short	0x010a
        /*0442*/ 	.byte	0x3f
	.zero		1


	//   ....[51]....
        /*0444*/ 	.word	0x00011c90
        /*0448*/ 	.word	0x00000004
        /*044c*/ 	.word	0x00054028
        /*0450*/ 	.short	0x010a
        /*0452*/ 	.byte	0x3f
	.zero		1


	//   ....[52]....
        /*0454*/ 	.word	0x00012220
        /*0458*/ 	.word	0x00000006
        /*045c*/ 	.word	0x00054028
        /*0460*/ 	.short	0x010a
        /*0462*/ 	.byte	0x3f
	.zero		1


	//   ....[53]....
        /*0464*/ 	.word	0x000126f0
        /*0468*/ 	.word	0x00000006
        /*046c*/ 	.word	0x00054028
        /*0470*/ 	.short	0x010a
        /*0472*/ 	.byte	0x3f
	.zero		1


	//   ....[54]....
        /*0474*/ 	.word	0x00012bb0
        /*0478*/ 	.word	0x00000005
        /*047c*/ 	.word	0x00054050
        /*0480*/ 	.short	0x010a
        /*0482*/ 	.byte	0x3f
	.zero		1


	//   ....[55]....
        /*0484*/ 	.word	0x00012c20
        /*0488*/ 	.word	0x00000000
        /*048c*/ 	.word	0x00054000
        /*0490*/ 	.short	0x010a
        /*0492*/ 	.byte	0x3f
	.zero		1


	//   ....[56]....
        /*0494*/ 	.word	0x00012c90
        /*0498*/ 	.word	0x00000007
        /*049c*/ 	.word	0xfffffff8
        /*04a0*/ 	.short	0x010a
        /*04a2*/ 	.byte	0x3f
	.zero		1


	//   ....[57]....
        /*04a4*/ 	.word	0x00012d00
        /*04a8*/ 	.word	0x00000014
        /*04ac*/ 	.word	0x00054008
        /*04b0*/ 	.short	0x010a
        /*04b2*/ 	.byte	0x3f
	.zero		1


	//   ....[58]....
        /*04b4*/ 	.word	0x00012d60
        /*04b8*/ 	.word	0x0000000d
        /*04bc*/ 	.word	0x00054000
        /*04c0*/ 	.short	0x010a
        /*04c2*/ 	.byte	0x3f
	.zero		1


	//   ....[59]....
        /*04c4*/ 	.word	0x00012dc0
        /*04c8*/ 	.word	0x00000012
        /*04cc*/ 	.word	0x00054000
        /*04d0*/ 	.short	0x010a
        /*04d2*/ 	.byte	0x3f
	.zero		1


	//   ....[60]....
        /*04d4*/ 	.word	0x00012e20
        /*04d8*/ 	.word	0x0000000d
        /*04dc*/ 	.word	0x00054000
        /*04e0*/ 	.short	0x010a
        /*04e2*/ 	.byte	0x3f
	.zero		1


	//   ....[61]....
        /*04e4*/ 	.word	0x00012e80
        /*04e8*/ 	.word	0x00000012
        /*04ec*/ 	.word	0x00054000
        /*04f0*/ 	.short	0x010a
        /*04f2*/ 	.byte	0x3f
	.zero		1


	//   ....[62]....
        /*04f4*/ 	.word	0x00012ef0
        /*04f8*/ 	.word	0x00000009
        /*04fc*/ 	.word	0x00000008
        /*0500*/ 	.short	0x010a
        /*0502*/ 	.byte	0x3f
	.zero		1


	//   ....[63]....
        /*0504*/ 	.word	0x00012f40
        /*0508*/ 	.word	0x00000004
        /*050c*/ 	.word	0x00054060
        /*0510*/ 	.short	0x010a
        /*0512*/ 	.byte	0x3f
	.zero		1


	//   ....[64]....
        /*0514*/ 	.word	0x00012f90
        /*0518*/ 	.word	0x00000005
        /*051c*/ 	.word	0x00054028
        /*0520*/ 	.short	0x010a
        /*0522*/ 	.byte	0x3f
	.zero		1


	//   ....[65]....
        /*0524*/ 	.word	0x00012fe0
        /*0528*/ 	.word	0x00000005
        /*052c*/ 	.word	0x00054060
        /*0530*/ 	.short	0x010a
        /*0532*/ 	.byte	0x3f
	.zero		1


	//   ....[66]....
        /*0534*/ 	.word	0x00013030
        /*0538*/ 	.word	0x00000004
        /*053c*/ 	.word	0x00054028
        /*0540*/ 	.short	0x010a
        /*0542*/ 	.byte	0x3f
	.zero		1


	//   ....[67]....
        /*0544*/ 	.word	0x00013080
        /*0548*/ 	.word	0x00000006
        /*054c*/ 	.word	0x00054028
        /*0550*/ 	.short	0x010a
        /*0552*/ 	.byte	0x3f
	.zero		1


	//   ....[68]....
        /*0554*/ 	.word	0x000130d0
        /*0558*/ 	.word	0x00000006
        /*055c*/ 	.word	0x00054028
        /*0560*/ 	.short	0x010a
        /*0562*/ 	.byte	0x3f
	.zero		1


	//----- nvinfo : EIATTR_NUM_MBARRIERS
	.align		4
.L_38:
        /*0564*/ 	.byte	0x03, 0x38
        /*0566*/ 	.short	0x001e


	//----- nvinfo : EIATTR_EXIT_INSTR_OFFSETS
	.align		4
        /*0568*/ 	.byte	0x04, 0x1c
        /*056a*/ 	.short	(.L_40 - .L_39)


	//   ....[0]....
.L_39:
        /*056c*/ 	.word	0x00000a10


	//   ....[1]....
        /*0570*/ 	.word	0x00010d80


	//   ....[2]....
        /*0574*/ 	.word	0x00010dc0


	//   ....[3]....
        /*0578*/ 	.word	0x000120f0


	//   ....[4]....
        /*057c*/ 	.word	0x00012b90


	//----- nvinfo : EIATTR_MAX_THREADS
	.align		4
.L_40:
        /*0580*/ 	.byte	0x04, 0x05
        /*0582*/ 	.short	(.L_42 - .L_41)
.L_41:
        /*0584*/ 	.word	0x00000180
        /*0588*/ 	.word	0x00000001
        /*058c*/ 	.word	0x00000001


	//----- nvinfo : EIATTR_CRS_STACK_SIZE
	.align		4
.L_42:
        /*0590*/ 	.byte	0x04, 0x1e
        /*0592*/ 	.short	(.L_44 - .L_43)
.L_43:
        /*0594*/ 	.word	0x00000000


	//----- nvinfo : EIATTR_CBANK_PARAM_SIZE
	.align		4
.L_44:
        /*0598*/ 	.byte	0x03, 0x19
        /*059a*/ 	.short	0x0870


	//----- nvinfo : EIATTR_PARAM_CBANK
	.align		4
        /*059c*/ 	.byte	0x04, 0x0a
        /*059e*/ 	.short	(.L_46 - .L_45)
	.align		4
.L_45:
        /*05a0*/ 	.word	index@(.nv.constant0._ZN7cutlass13device_kernelINS_4fmha6kernel28FmhaKernelTmaWarpSpecializedINS1_10collective30FmhaMainloopTmaWarpSpecializedINS_10bfloat16_tEffN4cute5tupleIJNS7_1CILi128EEESA_NS9_ILi224EEEEEENS8_IJiNS9_ILi1EEENS8_IJiiEEEEEESF_SF_NS4_14ResidualFusionEJEEENS4_15FmhaFwdEpilogueIS6_fNS8_IJNS9_ILi64EEESB_SA_EEEEENS2_23IndividualTileSchedulerEJEEEEEvNT_6ParamsE)
        /*05a4*/ 	.short	0x0210
        /*05a6*/ 	.short	0x0870


	//----- nvinfo : EIATTR_SW_WAR
	.align		4
.L_46:
        /*05a8*/ 	.byte	0x04, 0x36
        /*05aa*/ 	.short	(.L_48 - .L_47)
.L_47:
        /*05ac*/ 	.word	0x00000008
.L_48:


//--------------------- .nv.callgraph             --------------------------
	.section	.nv.callgraph,"",@"SHT_CUDA_CALLGRAPH"
	.align	4
	.sectionentsize	8
	.align		4
        /*0000*/ 	.word	0x00000000
	.align		4
        /*0004*/ 	.word	0xffffffff
	.align		4
        /*0008*/ 	.word	index@(_ZN7cutlass13device_kernelINS_4fmha6kernel28FmhaKernelTmaWarpSpecializedINS1_10collective30FmhaMainloopTmaWarpSpecializedINS_10bfloat16_tEffN4cute5tupleIJNS7_1CILi128EEESA_NS9_ILi224EEEEEENS8_IJiNS9_ILi1EEENS8_IJiiEEEEEESF_SF_NS4_14ResidualFusionEJEEENS4_15FmhaFwdEpilogueIS6_fNS8_IJNS9_ILi64EEESB_SA_EEEEENS2_23IndividualTileSchedulerEJEEEEEvNT_6ParamsE)
	.align		4
        /*000c*/ 	.word	index@(__assertfail)
	.align		4
        /*0010*/ 	.word	0x00000000
	.align		4
        /*0014*/ 	.word	0xfffffffe
	.align		4
        /*0018*/ 	.word	0x00000000
	.align		4
        /*001c*/ 	.word	0xfffffffd
	.align		4
        /*0020*/ 	.word	0x00000000
	.align		4
        /*0024*/ 	.word	0xfffffffc


//--------------------- .nv.constant4             --------------------------
	.section	.nv.constant4,"a",@progbits
	.align	8
	.align		8
.nv.constant4:
        /*0000*/ 	.dword	__assertfail
	.align		8
        /*0008*/ 	.dword	__unnamed_1
	.align		8
        /*0010*/ 	.dword	__unnamed_2
	.align		8
        /*0018*/ 	.dword	_ZN39_INTERNAL_c80325f4_4_k_cu_45f3b439_29254cuda3std3__45__cpo5beginE
	.align		8
        /*0020*/ 	.dword	_ZN39_INTERNAL_c80325f4_4_k_cu_45f3b439_29254cuda3std3__45__cpo3endE
	.align		8
        /*0028*/ 	.dword	_ZN39_INTERNAL_c80325f4_4_k_cu_45f3b439_29254cuda3std3__45__cpo6cbeginE
	.align		8
        /*0030*/ 	.dword	_ZN39_INTERNAL_c80325f4_4_k_cu_45f3b439_29254cuda3std3__45__cpo4cendE
	.align		8
        /*0038*/ 	.dword	_ZN39_INTERNAL_c80325f4_4_k_cu_45f3b439_29254cuda3std3__441_GLOBAL__N__c80325f4_4_k_cu_45f3b439_29256ignoreE
	.align		8
        /*0040*/ 	.dword	_ZN39_INTERNAL_c80325f4_4_k_cu_45f3b439_29254cuda3std3__419piecewise_constructE
	.align		8
        /*0048*/ 	.dword	_ZN39_INTERNAL_c80325f4_4_k_cu_45f3b439_29254cuda3std3__48in_placeE
	.align		8
        /*0050*/ 	.dword	_ZN39_INTERNAL_c80325f4_4_k_cu_45f3b439_29254cuda3std6ranges3__45__cpo4swapE
	.align		8
        /*0058*/ 	.dword	_ZN39_INTERNAL_c80325f4_4_k_cu_45f3b439_29254cuda3std6ranges3__45__cpo9iter_moveE
	.align		8
        /*0060*/ 	.dword	_ZN39_INTERNAL_c80325f4_4_k_cu_45f3b439_29254cute7productE
	.align		8
        /*0068*/ 	.dword	_ZN39_INTERNAL_c80325f4_4_k_cu_45f3b439_29254cute1_E
	.align		8
        /*0070*/ 	.dword	$str$24
	.align		8
        /*0078*/ 	.dword	$str$25


//--------------------- .text._ZN7cutlass13device_kernelINS_4fmha6kernel28FmhaKernelTmaWarpSpecializedINS1_10collective30FmhaMainloopTmaWarpSpecializedINS_10bfloat16_tEffN4cute5tupleIJNS7_1CILi128EEESA_NS9_ILi224EEEEEENS8_IJiNS9_ILi1EEENS8_IJiiEEEEEESF_SF_NS4_14ResidualFusionEJEEENS4_15FmhaFwdEpilogueIS6_fNS8_IJNS9_ILi64EEESB_SA_EEEEENS2_23IndividualTileSchedulerEJEEEEEvNT_6ParamsE --------------------------
	.section	.text._ZN7cutlass13device_kernelINS_4fmha6kernel28FmhaKernelTmaWarpSpecializedINS1_10collective30FmhaMainloopTmaWarpSpecializedINS_10bfloat16_tEffN4cute5tupleIJNS7_1CILi128EEESA_NS9_ILi224EEEEEENS8_IJiNS9_ILi1EEENS8_IJiiEEEEEESF_SF_NS4_14ResidualFusionEJEEENS4_15FmhaFwdEpilogueIS6_fNS8_IJNS9_ILi64EEESB_SA_EEEEENS2_23IndividualTileSchedulerEJEEEEEvNT_6ParamsE,"ax",@progbits
	.align	128
.text._ZN7cutlass13device_kernelINS_4fmha6kernel28FmhaKernelTmaWarpSpecializedINS1_10collective30FmhaMainloopTmaWarpSpecializedINS_10bfloat16_tEffN4cute5tupleIJNS7_1CILi128EEESA_NS9_ILi224EEEEEENS8_IJiNS9_ILi1EEENS8_IJiiEEEEEESF_SF_NS4_14ResidualFusionEJEEENS4_15FmhaFwdEpilogueIS6_fNS8_IJNS9_ILi64EEESB_SA_EEEEENS2_23IndividualTileSchedulerEJEEEEEvNT_6ParamsE:
        .type           _ZN7cutlass13device_kernelINS_4fmha6kernel28FmhaKernelTmaWarpSpecializedINS1_10collective30FmhaMainloopTmaWarpSpecializedINS_10bfloat16_tEffN4cute5tupleIJNS7_1CILi128EEESA_NS9_ILi224EEEEEENS8_IJiNS9_ILi1EEENS8_IJiiEEEEEESF_SF_NS4_14ResidualFusionEJEEENS4_15FmhaFwdEpilogueIS6_fNS8_IJNS9_ILi64EEESB_SA_EEEEENS2_23IndividualTileSchedulerEJEEEEEvNT_6ParamsE,@function
        .size           _ZN7cutlass13device_kernelINS_4fmha6kernel28FmhaKernelTmaWarpSpecializedINS1_10collective30FmhaMainloopTmaWarpSpecializedINS_10bfloat16_tEffN4cute5tupleIJNS7_1CILi128EEESA_NS9_ILi224EEEEEENS8_IJiNS9_ILi1EEENS8_IJiiEEEEEESF_SF_NS4_14ResidualFusionEJEEENS4_15FmhaFwdEpilogueIS6_fNS8_IJNS9_ILi64EEESB_SA_EEEEENS2_23IndividualTileSchedulerEJEEEEEvNT_6ParamsE,(.L_x_129 - _ZN7cutlass13device_kernelINS_4fmha6kernel28FmhaKernelTmaWarpSpecializedINS1_10collective30FmhaMainloopTmaWarpSpecializedINS_10bfloat16_tEffN4cute5tupleIJNS7_1CILi128EEESA_NS9_ILi224EEEEEENS8_IJiNS9_ILi1EEENS8_IJiiEEEEEESF_SF_NS4_14ResidualFusionEJEEENS4_15FmhaFwdEpilogueIS6_fNS8_IJNS9_ILi64EEESB_SA_EEEEENS2_23IndividualTileSchedulerEJEEEEEvNT_6ParamsE)
        .other          _ZN7cutlass13device_kernelINS_4fmha6kernel28FmhaKernelTmaWarpSpecializedINS1_10collective30FmhaMainloopTmaWarpSpecializedINS_10bfloat16_tEffN4cute5tupleIJNS7_1CILi128EEESA_NS9_ILi224EEEEEENS8_IJiNS9_ILi1EEENS8_IJiiEEEEEESF_SF_NS4_14ResidualFusionEJEEENS4_15FmhaFwdEpilogueIS6_fNS8_IJNS9_ILi64EEESB_SA_EEEEENS2_23IndividualTileSchedulerEJEEEEEvNT_6ParamsE,@"STO_CUDA_ENTRY STV_DEFAULT"
_ZN7cutlass13device_kernelINS_4fmha6kernel28FmhaKernelTmaWarpSpecializedINS1_10collective30FmhaMainloopTmaWarpSpecializedINS_10bfloat16_tEffN4cute5tupleIJNS7_1CILi128EEESA_NS9_ILi224EEEEEENS8_IJiNS9_ILi1EEENS8_IJiiEEEEEESF_SF_NS4_14ResidualFusionEJEEENS4_15FmhaFwdEpilogueIS6_fNS8_IJNS9_ILi64EEESB_SA_EEEEENS2_23IndividualTileSchedulerEJEEEEEvNT_6ParamsE:
[----:B------:R-:W1:Y:S01]  /*0000*/  LDC R1, c[0x0][0x28] ;  /* 0x00000a00ff017b82 */ /* 0x000e620000000800 */
[----:B------:R-:W2:Y:S01]  /*0010*/  S2R R0, SR_TID.X ;  /* 0x0000000000007919 */ /* 0x000ea20000002100 */
[----:B------:R-:W-:Y:S01]  /*0020*/  ELECT P1, URZ, PT ;  /* 0x00000000003f782f */ /* 0x000fe20003820000 */
[----:B------:R-:W-:Y:S01]  /*0030*/  BSSY B0, `(.L_x_0) ;  /* 0x0000017000007945 */ /* 0x000fe20003800000 */
[----:B--2---:R-:W-:-:S05]  /*0040*/  SHF.R.U32.HI R3, RZ, 0x5, R0 ;  /* 0x00000005ff037819 */ /* 0x004fca0000011600 */
[----:B------:R-:W2:Y:S02]  /*0050*/  SHFL.IDX PT, R2, R3, RZ, 0x1f ;  /* 0x00001fff03027589 */ /* 0x000ea400000e0000 */
[----:B--2---:R-:W-:Y:S02]  /*0060*/  R2UR UR4, R2 ;  /* 0x00000000020472ca */ /* 0x004fe400000e0000 */
[----:B------:R-:W-:-:S06]  /*0070*/  SHF.R.U32.HI R2, RZ, 0x7, R0 ;  /* 0x00000007ff027819 */ /* 0x000fcc0000011600 */
[----:B------:R-:W2:Y:S05]  /*0080*/  SHFL.IDX PT, R2, R2, RZ, 0x1f ;  /* 0x00001fff02027589 */ /* 0x000eaa00000e0000 */
[----:B------:R-:W-:Y:S02]  /*0090*/  USHF.R.S32.HI UR5, URZ, 0x1f, UR4 ;  /* 0x0000001f3f057899 */ /* 0x000fe40008011404 */
[----:B------:R-:W-:Y:S02]  /*00a0*/  ISETP.NE.OR P0, PT, RZ, UR4, !P1 ;  /* 0x00000004ff007c0c */ /* 0x000fe4000cf05670 */
[----:B------:R-:W-:-:S04]  /*00b0*/  ULEA.HI UR5, UR5, UR4, URZ, 0x2 ;  /* 0x0000000405057291 */ /* 0x000fc8000f8f103f */
[----:B------:R-:W-:-:S04]  /*00c0*/  ULOP3.LUT UR5, UR5, 0xfffffffc, URZ, 0xc0, !UPT ;  /* 0xfffffffc05057892 */ /* 0x000fc8000f8ec03f */
[----:B------:R-:W-:-:S03]  /*00d0*/  UIADD3 UR8, UR4, -UR5, URZ ;  /* 0x8000000504087290 */ /* 0x000fc6000fffe03f */
[----:B-1----:R-:W-:Y:S09]  /*00e0*/  @P0 BRA `(.L_x_1) ;  /* 0x00000000002c0947 */ /* 0x002ff20003800000 */
[----:B------:R-:W-:Y:S02]  /*00f0*/  ULDC.64 UR4, c[0x0][0x198] ;  /* 0x0000660000047ab9 */ /* 0x000fe40000000a00 */
[----:B------:R-:W-:Y:S02]  /*0100*/  UIADD3 UR6, UP0, UR4, 0xf0, URZ ;  /* 0x000000f004067890 */ /* 0x000fe4000ff1e03f */
[----:B------:R-:W-:Y:S02]  /*0110*/  UIADD3 UR10, UP1, UR4, 0x1f0, URZ ;  /* 0x000001f0040a7890 */ /* 0x000fe4000ff3e03f */
[----:B------:R-:W-:Y:S02]  /*0120*/  UIADD3 UR4, UP2, UR4, 0x2f0, URZ ;  /* 0x000002f004047890 */ /* 0x000fe4000ff5e03f */
[----:B------:R-:W-:Y:S02]  /*0130*/  UIADD3.X UR7, URZ, UR5, URZ, UP0, !UPT ;  /* 0x000000053f077290 */ /* 0x000fe400087fe43f */
[----:B------:R-:W-:-:S02]  /*0140*/  UIADD3.X UR11, URZ, UR5, URZ, UP1, !UPT ;  /* 0x000000053f0b7290 */ /* 0x000fc40008ffe43f */
[----:B------:R-:W-:-:S05]  /*0150*/  UIADD3.X UR5, URZ, UR5, URZ, UP2, !UPT ;  /* 0x000000053f057290 */ /* 0x000fca00097fe43f */
[----:B------:R1:W-:Y:S02]  /*0160*/  UTMACCTL.PF [UR6] ;  /* 0x00000000060079b9 */ /* 0x0003e40008040000 */
[----:B------:R1:W-:Y:S02]  /*0170*/  UTMACCTL.PF [UR10] ;  /* 0x000000000a0079b9 */ /* 0x0003e40008040000 */
[----:B------:R1:W-:Y:S02]  /*0180*/  UTMACCTL.PF [UR4] ;  /* 0x00000000040079b9 */ /* 0x0003e40008040000 */
[----:B-1----:R-:W-:Y:S01]  /*0190*/  NOP ;  /* 0x0000000000007918 */ /* 0x002fe20000000000 */
.L_x_1:
[----:B------:R-:W-:Y:S05]  /*01a0*/  BSYNC B0 ;  /* 0x0000000000007941 */ /* 0x000fea0003800000 */
.L_x_0:
[----:B------:R-:W1:Y:S01]  /*01b0*/  SHFL.IDX PT, R4, R3, RZ, 0x1f ;  /* 0x00001fff03047589 */ /* 0x000e6200000e0000 */
[----:B--2---:R-:W-:Y:S01]  /*01c0*/  R2UR UR4, R2 ;  /* 0x00000000020472ca */ /* 0x004fe200000e0000 */
[----:B------:R-:W-:-:S12]  /*01d0*/  UISETP.NE.AND UP0, UPT, UR8, 0x1, UPT ;  /* 0x000000010800788c */ /* 0x000fd8000bf05270 */
[----:B------:R-:W-:Y:S02]  /*01e0*/  UIADD3 UR10, UR4, -0x1, URZ ;  /* 0xffffffff040a7890 */ /* 0x000fe4000fffe03f */
[----:B------:R-:W-:Y:S01]  /*01f0*/  MOV R2, UR4 ;  /* 0x0000000400027c02 */ /* 0x000fe20008000f00 */
[----:B------:R-:W-:Y:S02]  /*0200*/  UISETP.EQ.AND UP0, UPT, UR4, URZ, !UP0 ;  /* 0x0000003f0400728c */ /* 0x000fe4000c702270 */
[----:B------:R-:W-:Y:S02]  /*0210*/  UISETP.GE.U32.AND UP1, UPT, UR10, 0x4, UPT ;  /* 0x000000040a00788c */ /* 0x000fe4000bf26070 */
[----:B------:R-:W-:Y:S01]  /*0220*/  USEL UR15, URZ, 0x1, !UP0 ;  /* 0x000000013f0f7887 */ /* 0x000fe2000c000000 */
[----:B-1----:R-:W-:-:S03]  /*0230*/  ISETP.NE.AND P0, PT, R4, RZ, PT ;  /* 0x000000ff0400720c */ /* 0x002fc60003f05270 */
[----:B------:R-:W-:-:S10]  /*0240*/  USEL UR15, UR15, 0x2, UP1 ;  /* 0x000000020f0f7887 */ /* 0x000fd40008800000 */
[----:B------:R-:W-:Y:S05]  /*0250*/  @P0 BRA `(.L_x_2) ;  /* 0x0000000000480947 */ /* 0x000fea0003800000 */
[----:B------:R-:W1:Y:S01]  /*0260*/  S2UR UR9, SR_CgaCtaId ;  /* 0x00000000000979c3 */ /* 0x000e620000008800 */
[----:B------:R-:W-:Y:S01]  /*0270*/  UMOV UR4, 0x400 ;  /* 0x0000040000047882 */ /* 0x000fe20000000000 */
[----:B------:R-:W-:Y:S01]  /*0280*/  UMOV UR5, 0x1 ;  /* 0x0000000100057882 */ /* 0x000fe20000000000 */
[----:B------:R-:W-:Y:S01]  /*0290*/  UMOV UR6, 0x80 ;  /* 0x0000008000067882 */ /* 0x000fe20000000000 */
[----:B------:R-:W-:Y:S01]  /*02a0*/  ELECT P0, URZ, PT ;  /* 0x00000000003f782f */ /* 0x000fe20003800000 */
[----:B------:R-:W-:-:S04]  /*02b0*/  UIADD3 UR6, -UR6, 0x100000, URZ ;  /* 0x0010000006067890 */ /* 0x000fc8000fffe13f */
[----:B------:R-:W-:Y:S02]  /*02c0*/  USHF.L.U32 UR7, UR6, 0xb, URZ ;  /* 0x0000000b06077899 */ /* 0x000fe4000800063f */
[----:B------:R-:W-:Y:S02]  /*02d0*/  USHF.L.U32 UR6, UR6, 0x1, URZ ;  /* 0x0000000106067899 */ /* 0x000fe4000800063f */
[----:B-1----:R-:W-:Y:S02]  /*02e0*/  ULEA UR9, UR9, UR4, 0x18 ;  /* 0x0000000409097291 */ /* 0x002fe4000f8ec03f */
[----:B------:R-:W-:-:S04]  /*02f0*/  UIADD3 UR4, -UR5, 0x100000, URZ ;  /* 0x0010000005047890 */ /* 0x000fc8000fffe13f */
[----:B------:R-:W-:Y:S02]  /*0300*/  USHF.L.U32 UR5, UR4, 0xb, URZ ;  /* 0x0000000b04057899 */ /* 0x000fe4000800063f */
[----:B------:R-:W-:Y:S01]  /*0310*/  USHF.L.U32 UR4, UR4, 0x1, URZ ;  /* 0x0000000104047899 */ /* 0x000fe2000800063f */
[----:B------:R-:W1:Y:S11]  /*0320*/  FENCE.VIEW.ASYNC.S ;  /* 0x00000000000073c6 */ /* 0x000e760000000000 */
[----:B-1----:R1:W2:Y:S01]  /*0330*/  SYNCS.EXCH.64 URZ, [UR9+0x54050], UR4 ;  /* 0x05405004093f75b2 */ /* 0x0022a20008000100 */
[----:B------:R1:W3:Y:S01]  /*0340*/  SYNCS.EXCH.64 URZ, [UR9+0x54060], UR6 ;  /* 0x05406006093f75b2 */ /* 0x0002e20008000100 */
[----:B------:R1:W4:Y:S01]  /*0350*/  SYNCS.EXCH.64 URZ, [UR9+0x54058], UR4 ;  /* 0x05405804093f75b2 */ /* 0x0003220008000100 */
[----:B------:R1:W1:Y:S01]  /*0360*/  SYNCS.EXCH.64 URZ, [UR9+0x54068], UR6 ;  /* 0x05406806093f75b2 */ /* 0x0002620008000100 */
[----:B------:R-:W-:Y:S01]  /*0370*/  NOP ;  /* 0x0000000000007918 */ /* 0x000fe20000000000 */
.L_x_2:
[----:B------:R-:W5:Y:S01]  /*0380*/  SHFL.IDX PT, R4, R3, RZ, 0x1f ;  /* 0x00001fff03047589 */ /* 0x000f6200000e0000 */
[----:B------:R-:W-:Y:S01]  /*0390*/  NOP ;  /* 0x0000000000007918 */ /* 0x000fe20000000000 */
[----:B-----5:R-:W-:-:S13]  /*03a0*/  ISETP.NE.AND P0, PT, R4, RZ, PT ;  /* 0x000000ff0400720c */ /* 0x020fda0003f05270 */
[----:B------:R-:W-:Y:S05]  /*03b0*/  @P0 BRA `(.L_x_3) ;  /* 0x0000000000600947 */ /* 0x000fea0003800000 */
[----:B-1----:R-:W1:Y:S01]  /*03c0*/  S2UR UR5, SR_CgaCtaId ;  /* 0x00000000000579c3 */ /* 0x002e620000008800 */
[----:B------:R-:W-:Y:S01]  /*03d0*/  UMOV UR4, 0x400 ;  /* 0x0000040000047882 */ /* 0x000fe20000000000 */
[----:B------:R-:W-:Y:S01]  /*03e0*/  UMOV UR6, 0x1 ;  /* 0x0000000100067882 */ /* 0x000fe20000000000 */
[----:B------:R-:W-:Y:S01]  /*03f0*/  UMOV UR11, 0x100 ;  /* 0x00000100000b7882 */ /* 0x000fe20000000000 */
[----:B------:R-:W-:-:S04]  /*0400*/  UIADD3 UR6, -UR6, 0x100000, URZ ;  /* 0x0010000006067890 */ /* 0x000fc8000fffe13f */
[----:B------:R-:W-:Y:S02]  /*0410*/  USHF.L.U32 UR7, UR6, 0xb, URZ ;  /* 0x0000000b06077899 */ /* 0x000fe4000800063f */
[----:B------:R-:W-:Y:S01]  /*0420*/  USHF.L.U32 UR6, UR6, 0x1, URZ ;  /* 0x0000000106067899 */ /* 0x000fe2000800063f */
[----:B------:R-:W-:Y:S01]  /*0430*/  ELECT P0, URZ, PT ;  /* 0x00000000003f782f */ /* 0x000fe20003800000 */
[----:B-1----:R-:W-:Y:S02]  /*0440*/  ULEA UR9, UR5, UR4, 0x18 ;  /* 0x0000000405097291 */ /* 0x002fe4000f8ec03f */
[----:B------:R-:W-:-:S04]  /*0450*/  UIADD3 UR4, -UR11, 0x100000, URZ ;  /* 0x001000000b047890 */ /* 0x000fc8000fffe13f */
[----:B------:R-:W-:Y:S02]  /*0460*/  USHF.L.U32 UR5, UR4, 0xb, URZ ;  /* 0x0000000b04057899 */ /* 0x000fe4000800063f */
[----:B------:R-:W-:Y:S01]  /*0470*/  USHF.L.U32 UR4, UR4, 0x1, URZ ;  /* 0x0000000104047899 */ /* 0x000fe2000800063f */
[----:B------:R-:W1:Y:S03]  /*0480*/  FENCE.VIEW.ASYNC.S ;  /* 0x00000000000073c6 */ /* 0x000e660000000000 */
[----:B-1----:R1:W1:Y:S08]  /*0490*/  SYNCS.EXCH.64 URZ, [UR9+0x54000], UR6 ;  /* 0x05400006093f75b2 */ /* 0x0022700008000100 */
[----:B------:R1:W1:Y:S01]  /*04a0*/  SYNCS.EXCH.64 URZ, [UR9+0x54028], UR4 ;  /* 0x05402804093f75b2 */ /* 0x0002620008000100 */
        /* <DEDUP_REMOVED lines=8> */
[----:B------:R-:W-:Y:S01]  /*0530*/  NOP ;  /* 0x0000000000007918 */ /* 0x000fe20000000000 */
.L_x_3:
        /* <DEDUP_REMOVED lines=21> */
[----:B------:R-:W-:Y:S01]  /*0690*/  NOP ;  /* 0x0000000000007918 */ /* 0x000fe20000000000 */
.L_x_4:
[----:B------:R-:W5:Y:S01]  /*06a0*/  SHFL.IDX PT, R4, R3, RZ, 0x1f ;  /* 0x00001fff03047589 */ /* 0x000f6200000e0000 */
[----:B------:R-:W-:Y:S01]  /*06b0*/  ELECT P0, URZ, PT ;  /* 0x00000000003f782f */ /* 0x000fe20003800000 */
[----:B------:R-:W-:Y:S01]  /*06c0*/  NOP ;  /* 0x0000000000007918 */ /* 0x000fe20000000000 */
[----:B-1----:R-:W-:Y:S02]  /*06d0*/  UMOV UR4, 0x80 ;  /* 0x0000008000047882 */ /* 0x002fe40000000000 */
[C---:B-----5:R-:W-:Y:S02]  /*06e0*/  ISETP.NE.OR P0, PT, R4.reuse, RZ, !P0 ;  /* 0x000000ff0400720c */ /* 0x060fe40004705670 */
[----:B------:R-:W-:-:S11]  /*06f0*/  ISETP.NE.AND P2, PT, R4, RZ, PT ;  /* 0x000000ff0400720c */ /* 0x000fd60003f45270 */
[----:B------:R-:W-:Y:S01]  /*0700*/  VOTEU.ALL UP0, P0 ;  /* 0x00000000003f7886 */ /* 0x000fe20000000000 */
[----:B------:R-:W-:Y:S01]  /*0710*/  VOTEU.ALL UP2, P0 ;  /* 0x00000000003f7886 */ /* 0x000fe20000040000 */
[----:B------:R-:W-:Y:S01]  /*0720*/  VOTEU.ALL UP3, P0 ;  /* 0x00000000003f7886 */ /* 0x000fe20000060000 */
[----:B------:R-:W-:Y:S02]  /*0730*/  VOTEU.ALL UP4, P0 ;  /* 0x00000000003f7886 */ /* 0x000fe40000080000 */
[----:B------:R-:W1:Y:S01]  /*0740*/  @!UP0 S2UR UR7, SR_CgaCtaId ;  /* 0x00000000000789c3 */ /* 0x000e620000008800 */
[----:B------:R-:W-:Y:S01]  /*0750*/  @!UP0 UMOV UR6, 0x400 ;  /* 0x0000040000068882 */ /* 0x000fe20000000000 */
[----:B------:R-:W-:-:S04]  /*0760*/  @!UP0 UIADD3 UR4, -UR4, 0x100000, URZ ;  /* 0x0010000004048890 */ /* 0x000fc8000fffe13f */
[----:B------:R-:W-:Y:S02]  /*0770*/  @!UP0 USHF.L.U32 UR5, UR4, 0xb, URZ ;  /* 0x0000000b04058899 */ /* 0x000fe4000800063f */
[----:B------:R-:W-:Y:S02]  /*0780*/  @!UP0 USHF.L.U32 UR4, UR4, 0x1, URZ ;  /* 0x0000000104048899 */ /* 0x000fe4000800063f */
[----:B-1----:R-:W-:Y:S01]  /*0790*/  @!UP0 ULEA UR6, UR7, UR6, 0x18 ;  /* 0x0000000607068291 */ /* 0x002fe2000f8ec03f */
[----:B------:R-:W-:Y:S01]  /*07a0*/  VOTEU.ALL UP0, P0 ;  /* 0x00000000003f7886 */ /* 0x000fe20000000000 */
[----:B------:R-:W1:Y:S10]  /*07b0*/  FENCE.VIEW.ASYNC.S ;  /* 0x00000000000073c6 */ /* 0x000e740000000000 */
[----:B-1----:R1:W1:Y:S01]  /*07c0*/  @!UP0 SYNCS.EXCH.64 URZ, [UR6+0x54090], UR4 ;  /* 0x05409004063f85b2 */ /* 0x0022620008000100 */
[----:B------:R1:W1:Y:S01]  /*07d0*/  @!UP2 SYNCS.EXCH.64 URZ, [UR6+0x54098], UR4 ;  /* 0x05409804063fa5b2 */ /* 0x0002620008000100 */
[----:B------:R1:W1:Y:S01]  /*07e0*/  @!UP3 SYNCS.EXCH.64 URZ, [UR6+0x540a0], UR4 ;  /* 0x0540a004063fb5b2 */ /* 0x0002620008000100 */
[----:B------:R1:W1:Y:S01]  /*07f0*/  @!UP4 SYNCS.EXCH.64 URZ, [UR6+0x540a8], UR4 ;  /* 0x0540a804063fc5b2 */ /* 0x0002620008000100 */
[----:B------:R-:W-:Y:S01]  /*0800*/  NOP ;  /* 0x0000000000007918 */ /* 0x000fe20000000000 */
[----:B------:R-:W-:Y:S05]  /*0810*/  @P2 BRA `(.L_x_5) ;  /* 0x0000000000582947 */ /* 0x000fea0003800000 */
[----:B-1----:R-:W1:Y:S01]  /*0820*/  S2UR UR5, SR_CgaCtaId ;  /* 0x00000000000579c3 */ /* 0x002e620000008800 */
[----:B------:R-:W-:Y:S01]  /*0830*/  UMOV UR4, 0x400 ;  /* 0x0000040000047882 */ /* 0x000fe20000000000 */
[----:B------:R-:W-:Y:S01]  /*0840*/  UMOV UR6, 0x20 ;  /* 0x0000002000067882 */ /* 0x000fe20000000000 */
[----:B------:R-:W-:Y:S01]  /*0850*/  UMOV UR7, 0x80 ;  /* 0x0000008000077882 */ /* 0x000fe20000000000 */
[----:B------:R-:W-:Y:S01]  /*0860*/  ELECT P0, URZ, PT ;  /* 0x00000000003f782f */ /* 0x000fe20003800000 */
[----:B-1----:R-:W-:Y:S02]  /*0870*/  ULEA UR9, UR5, UR4, 0x18 ;  /* 0x0000000405097291 */ /* 0x002fe4000f8ec03f */
[----:B------:R-:W-:-:S04]  /*0880*/  UIADD3 UR4, -UR6, 0x100000, URZ ;  /* 0x0010000006047890 */ /* 0x000fc8000fffe13f */
[----:B------:R-:W-:Y:S02]  /*0890*/  USHF.L.U32 UR5, UR4, 0xb, URZ ;  /* 0x0000000b04057899 */ /* 0x000fe4000800063f */
[----:B------:R-:W-:Y:S02]  /*08a0*/  USHF.L.U32 UR4, UR4, 0x1, URZ ;  /* 0x0000000104047899 */ /* 0x000fe4000800063f */
        /* <DEDUP_REMOVED lines=13> */
.L_x_5:
[----:B-1----:R-:W-:Y:S01]  /*0980*/  R2UR UR4, R2 ;  /* 0x00000000020472ca */ /* 0x002fe200000e0000 */
[----:B------:R-:W-:Y:S01]  /*0990*/  NOP ;  /* 0x0000000000007918 */ /* 0x000fe20000000000 */
[----:B------:R-:W-:Y:S01]  /*09a0*/  MOV R3, UR8 ;  /* 0x0000000800037c02 */ /* 0x000fe20008000f00 */
[----:B--234-:R-:W-:Y:S03]  /*09b0*/  BAR.SYNC.DEFER_BLOCKING 0x0 ;  /* 0x0000000000007b1d */ /* 0x01cfe60000010000 */
[----:B------:R-:W-:-:S07]  /*09c0*/  ISETP.EQ.AND P2, PT, R3, 0x1, P1 ;  /* 0x000000010300780c */ /* 0x000fce0000f42270 */
[----:B------:R-:W-:-:S13]  /*09d0*/  ISETP.NE.AND P0, PT, RZ, UR4, PT ;  /* 0x00000004ff007c0c */ /* 0x000fda000bf05270 */
[----:B------:R-:W-:Y:S05]  /*09e0*/  @!P0 BRA `(.L_x_6) ;  /* 0x0000010000e88947 */ /* 0x000fea0003800000 */
[----:B------:R-:W-:-:S06]  /*09f0*/  UISETP.GT.U32.AND UP0, UPT, UR10, 0x3, UPT ;  /* 0x000000030a00788c */ /* 0x000fcc000bf04070 */
[----:B------:R-:W-:-:S13]  /*0a00*/  PLOP3.LUT P0, PT, PT, PT, UP0, 0x80, 0x0 ;  /* 0x000000000000781c */ /* 0x000fda0003f0f008 */
[----:B------:R-:W-:Y:S05]  /*0a10*/  @P0 EXIT ;  /* 0x000000000000094d */ /* 0x000fea0003800000 */
.L_x_7:
[----:B------:R-:W-:-:S08]  /*0a20*/  NOP ;  /* 0x0000000000007918 */ /* 0x000fd00000000000 */
[----:B------:R-:W1:Y:S02]  /*0a30*/  USETMAXREG.TRY_ALLOC.CTAPOOL UP0, 0xf0 ;  /* 0x000000f0000079c8 */ /* 0x000e640008000600 */
[----:B-1----:R-:W-:-:S13]  /*0a40*/  PLOP3.LUT P0, PT, PT, PT, UP0, 0x80, 0x0 ;  /* 0x000000000000781c */ /* 0x002fda0003f0f008 */
[----:B------:R-:W-:Y:S05]  /*0a50*/  @!P0 BRA `(.L_x_7) ;  /* 0xfffffffc00f08947 */ /* 0x000fea000383ffff */
[----:B------:R-:W-:Y:S01]  /*0a60*/  R2UR UR4, R2 ;  /* 0x00000000020472ca */ /* 0x000fe200000e0000 */
[----:B------:R-:W1:Y:S01]  /*0a70*/  S2UR UR5, SR_CTAID.X ;  /* 0x00000000000579c3 */ /* 0x000e620000002500 */
[----:B------:R-:W-:-:S11]  /*0a80*/  UMOV UR11, URZ ;  /* 0x0000003f000b7c82 */ /* 0x000fd60008000000 */
[----:B------:R-:W-:-:S03]  /*0a90*/  UISETP.NE.AND UP0, UPT, UR4, 0x1, UPT ;  /* 0x000000010400788c */ /* 0x000fc6000bf05270 */
[----:B------:R-:W-:-:S03]  /*0aa0*/  UMOV UR4, URZ ;  /* 0x0000003f00047c82 */ /* 0x000fc60008000000 */
[----:B------:R-:W-:Y:S02]  /*0ab0*/  PLOP3.LUT P0, PT, PT, PT, UP0, 0x80, 0x0 ;  /* 0x000000000000781c */ /* 0x000fe40003f0f008 */
[----:B-1----:R-:W-:-:S11]  /*0ac0*/  MOV R3, UR5 ;  /* 0x0000000500037c02 */ /* 0x002fd60008000f00 */
[----:B------:R-:W-:Y:S05]  /*0ad0*/  @!P0 BRA `(.L_x_8) ;  /* 0x0000000000488947 */ /* 0x000fea0003800000 */
[----:B------:R-:W-:Y:S01]  /*0ae0*/  R2UR UR5, R2 ;  /* 0x00000000020572ca */ /* 0x000fe200000e0000 */
[----:B------:R-:W-:-:S12]  /*0af0*/  UMOV UR11, 0x1 ;  /* 0x00000001000b7882 */ /* 0x000fd80000000000 */
[----:B------:R-:W-:-:S06]  /*0b00*/  UISETP.NE.AND UP0, UPT, UR5, 0x2, UPT ;  /* 0x000000020500788c */ /* 0x000fcc000bf05270 */
[----:B------:R-:W-:-:S13]  /*0b10*/  PLOP3.LUT P1, PT, PT, PT, UP0, 0x80, 0x0 ;  /* 0x000000000000781c */ /* 0x000fda0003f2f008 */
[----:B------:R-:W-:Y:S05]  /*0b20*/  @!P1 BRA `(.L_x_8) ;  /* 0x0000000000349947 */ /* 0x000fea0003800000 */
[----:B------:R-:W-:-:S13]  /*0b30*/  R2UR UR4, R2 ;  /* 0x00000000020472ca */ /* 0x000fda00000e0000 */
[----:B------:R-:W-:-:S06]  /*0b40*/  UISETP.NE.AND UP0, UPT, UR4, 0x3, UPT ;  /* 0x000000030400788c */ /* 0x000fcc000bf05270 */
[----:B------:R-:W-:-:S13]  /*0b50*/  PLOP3.LUT P1, PT, PT, PT, UP0, 0x80, 0x0 ;  /* 0x000000000000781c */ /* 0x000fda0003f2f008 */
[----:B------:R-:W-:Y:S05]  /*0b60*/  @!P1 BRA `(.L_x_9) ;  /* 0x00000000001c9947 */ /* 0x000fea0003800000 */
[----:B------:R-:W-:-:S13]  /*0b70*/  R2UR UR4, R2 ;  /* 0x00000000020472ca */ /* 0x000fda00000e0000 */
[----:B------:R-:W-:-:S11]  /*0b80*/  UISETP.NE.AND UP0, UPT, UR4, 0x4, UPT ;  /* 0x000000040400788c */ /* 0x000fd6000bf05270 */
[----:B------:R-:W-:Y:S01]  /*0b90*/  @!UP0 UMOV UR4, 0x1 ;  /* 0x0000000100048882 */ /* 0x000fe20000000000 */
[----:B------:R-:W-:Y:S01]  /*0ba0*/  @!UP0 UMOV UR11, 0x1 ;  /* 0x00000001000b8882 */ /* 0x000fe20000000000 */
[----:B------:R-:W-:Y:S01]  /*0bb0*/  @UP0 UMOV UR4, URZ ;  /* 0x0000003f00040c82 */ /* 0x000fe20008000000 */
[----:B------:R-:W-:Y:S01]  /*0bc0*/  @UP0 UMOV UR11, URZ ;  /* 0x0000003f000b0c82 */ /* 0x000fe20008000000 */
[----:B------:R-:W-:Y:S05]  /*0bd0*/  BRA `(.L_x_8) ;  /* 0x0000000000087947 */ /* 0x000fea0003800000 */
.L_x_9:
[----:B------:R-:W-:Y:S01]  /*0be0*/  UMOV UR4, 0x1 ;  /* 0x0000000100047882 */ /* 0x000fe20000000000 */
[----:B------:R-:W-:-:S05]  /*0bf0*/  UMOV UR11, URZ ;  /* 0x0000003f000b7c82 */ /* 0x000fca0008000000 */
.L_x_8:
[----:B------:R-:W-:Y:S05]  /*0c00*/  @!P0 BRA `(.L_x_10) ;  /* 0x0000000000608947 */ /* 0x000fea0003800000 */
[----:B------:R-:W-:-:S13]  /*0c10*/  R2UR UR5, R2 ;  /* 0x00000000020572ca */ /* 0x000fda00000e0000 */
        /* <DEDUP_REMOVED lines=10> */
[----:B------:R-:W-:Y:S05]  /*0cc0*/  @P0 BRA `(.L_x_13) ;  /* 0x00000000003c0947 */ /* 0x000fea0003800000 */
[----:B------:R-:W-:-:S13]  /*0cd0*/  R2UR UR5, R3 ;  /* 0x00000000030572ca */ /* 0x000fda00000e0000 */
[----:B------:R-:W-:-:S06]  /*0ce0*/  ULEA UR5, UR5, 0x3, 0x1 ;  /* 0x0000000305057891 */ /* 0x000fcc000f8e083f */
[----:B------:R-:W-:Y:S01]  /*0cf0*/  MOV R3, UR5 ;  /* 0x0000000500037c02 */ /* 0x000fe20008000f00 */
[----:B------:R-:W-:Y:S06]  /*0d00*/  BRA `(.L_x_13) ;  /* 0x00000000002c7947 */ /* 0x000fec0003800000 */
.L_x_12:
[----:B------:R-:W-:-:S13]  /*0d10*/  R2UR UR5, R3 ;  /* 0x00000000030572ca */ /* 0x000fda00000e0000 */
[----:B------:R-:W-:-:S06]  /*0d20*/  ULEA UR5, UR5, 0x2, 0x1 ;  /* 0x0000000205057891 */ /* 0x000fcc000f8e083f */
[----:B------:R-:W-:Y:S01]  /*0d30*/  MOV R3, UR5 ;  /* 0x0000000500037c02 */ /* 0x000fe20008000f00 */
[----:B------:R-:W-:Y:S06]  /*0d40*/  BRA `(.L_x_13) ;  /* 0x00000000001c7947 */ /* 0x000fec0003800000 */
.L_x_11:
[----:B------:R-:W-:-:S13]  /*0d50*/  R2UR UR5, R3 ;  /* 0x00000000030572ca */ /* 0x000fda00000e0000 */
[----:B------:R-:W-:-:S06]  /*0d60*/  ULEA UR5, UR5, 0x1, 0x1 ;  /* 0x0000000105057891 */ /* 0x000fcc000f8e083f */
[----:B------:R-:W-:Y:S01]  /*0d70*/  MOV R3, UR5 ;  /* 0x0000000500037c02 */ /* 0x000fe20008000f00 */
[----:B------:R-:W-:Y:S06]  /*0d80*/  BRA `(.L_x_13) ;  /* 0x00000000000c7947 */ /* 0x000fec0003800000 */
.L_x_10:
[----:B------:R-:W-:-:S13]  /*0d90*/  R2UR UR5, R3 ;  /* 0x00000000030572ca */ /* 0x000fda00000e0000 */
[----:B------:R-:W-:-:S06]  /*0da0*/  USHF.L.U32 UR5, UR5, 0x1, URZ ;  /* 0x0000000105057899 */ /* 0x000fcc000800063f */
[----:B------:R-:W-:-:S07]  /*0db0*/  MOV R3, UR5 ;  /* 0x0000000500037c02 */ /* 0x000fce0008000f00 */
.L_x_13:
[----:B------:R-:W-:-:S04]  /*0dc0*/  ULOP3.LUT UR5, UR15, 0x1, URZ, 0xfc, !UPT ;  /* 0x000000010f057892 */ /* 0x000fc8000f8efc3f */
[----:B------:R-:W-:-:S06]  /*0dd0*/  UISETP.NE.AND UP0, UPT, UR5, 0x3, UPT ;  /* 0x000000030500788c */ /* 0x000fcc000bf05270 */
[----:B------:R-:W-:-:S13]  /*0de0*/  PLOP3.LUT P0, PT, PT, PT, UP0, 0x80, 0x0 ;  /* 0x000000000000781c */ /* 0x000fda0003f0f008 */
[----:B------:R-:W-:Y:S05]  /*0df0*/  @!P0 BRA `(.L_x_14) ;  /* 0x0000000000048947 */ /* 0x000fea0003800000 */
[----:B------:R-:W-:Y:S01]  /*0e00*/  BPT.TRAP 0x1 ;  /* 0x000000040000795c */ /* 0x000fe20000300000 */
.L_x_14:
[----:B------:R-:W1:Y:S01]  /*0e10*/  S2UR UR6, SR_CgaCtaId ;  /* 0x00000000000679c3 */ /* 0x000e620000008800 */
[----:B------:R-:W-:Y:S01]  /*0e20*/  UMOV UR5, 0x400 ;  /* 0x0000040000057882 */ /* 0x000fe20000000000 */
[----:B------:R-:W-:Y:S02]  /*0e30*/  MOV R4, UR4 ;  /* 0x0000000400047c02 */ /* 0x000fe40008000f00 */
[----:B------:R-:W-:Y:S02]  /*0e40*/  SHF.R.S32.HI R5, RZ, 0x1f, R0 ;  /* 0x0000001fff057819 */ /* 0x000fe40000011400 */
[----:B------:R-:W-:Y:S02]  /*0e50*/  SHF.L.U32 R4, R4, 0x1f, RZ ;  /* 0x0000001f04047819 */ /* 0x000fe400000006ff */
[----:B------:R-:W-:-:S04]  /*0e60*/  LEA.HI R5, R5, R0, RZ, 0x7 ;  /* 0x0000000005057211 */ /* 0x000fc800078f38ff */
[----:B------:R-:W-:-:S04]  /*0e70*/  LOP3.LUT R5, R5, 0xffffff80, RZ, 0xc0, !PT ;  /* 0xffffff8005057812 */ /* 0x000fc800078ec0ff */
[----:B------:R-:W-:-:S04]  /*0e80*/  IADD3 R5, -R5, R0, RZ ;  /* 0x0000000005057210 */ /* 0x000fc80007ffe1ff */
[----:B------:R-:W-:Y:S01]  /*0e90*/  SHF.R.S32.HI R0, RZ, 0x1f, R5 ;  /* 0x0000001fff007819 */ /* 0x000fe20000011405 */
[----:B-1----:R-:W-:-:S03]  /*0ea0*/  ULEA UR7, UR6, UR5, 0x18 ;  /* 0x0000000506077291 */ /* 0x002fc6000f8ec03f */
[----:B------:R-:W-:Y:S01]  /*0eb0*/  LEA.HI R0, R0, R5, RZ, 0x2 ;  /* 0x0000000500007211 */ /* 0x000fe200078f10ff */
[----:B------:R-:W-:-:S03]  /*0ec0*/  ULEA UR5, UR11, UR7, 0x3 ;  /* 0x000000070b057291 */ /* 0x000fc6000f8e183f */
[----:B------:R-:W-:Y:S02]  /*0ed0*/  LOP3.LUT R0, R0, 0x7ffffffc, RZ, 0xc0, !PT ;  /* 0x7ffffffc00007812 */ /* 0x000fe400078ec0ff */
[----:B------:R-:W-:Y:S02]  /*0ee0*/  MOV R16, UR7 ;  /* 0x0000000700107c02 */ /* 0x000fe40008000f00 */
[----:B------:R-:W-:Y:S02]  /*0ef0*/  IADD3 R0, R5, -R0, RZ ;  /* 0x8000000005007210 */ /* 0x000fe40007ffe0ff */
[----:B------:R-:W1:Y:S02]  /*0f00*/  SYNCS.PHASECHK.TRANS64.TRYWAIT P1, [UR5+0x54050], R4 ;  /* 0x05405004ff0075a7 */ /* 0x000e640008020145 */
[----:B-1----:R-:W-:Y:S05]  /*0f10*/  @!P1 BRA `(.L_x_15) ;  /* 0x0000011c00209947 */ /* 0x002fea0003800000 */
.L_x_111:
[----:B-1----:R-:W-:Y:S01]  /*0f20*/  SHF.L.U32 R4, R0, 0x1, RZ ;  /* 0x0000000100047819 */ /* 0x002fe200000006ff */
[----:B------:R-:W-:Y:S06]  /*0f30*/  @!P0 BRA `(.L_x_16) ;  /* 0x0000000000048947 */ /* 0x000fec0003800000 */
[----:B------:R-:W-:Y:S01]  /*0f40*/  BPT.TRAP 0x1 ;  /* 0x000000040000795c */ /* 0x000fe20000300000 */
.L_x_16:
[----:B------:R-:W-:Y:S02]  /*0f50*/  R2UR UR4, R16 ;  /* 0x00000000100472ca */ /* 0x000fe400000e0000 */
[----:B------:R-:W-:Y:S02]  /*0f60*/  SHF.L.U32 R5, RZ, 0x1f, RZ ;  /* 0x0000001fff057819 */ /* 0x000fe400000006ff */
[----:B------:R-:W-:-:S09]  /*0f70*/  ISETP.NE.AND P2, PT, RZ, UR10, PT ;  /* 0x0000000aff007c0c */ /* 0x000fd2000bf45270 */
[----:B------:R-:W1:Y:S01]  /*0f80*/  SYNCS.PHASECHK.TRANS64.TRYWAIT P1, [UR4+0x54000], R5 ;  /* 0x05400005ff0075a7 */ /* 0x000e620008020144 */
[----:B------:R-:W-:Y:S01]  /*0f90*/  UIADD3 UR14, UR4, 0x54090, URZ ;  /* 0x00054090040e7890 */ /* 0x000fe2000fffe03f */
[----:B-1----:R-:W-:Y:S11]  /*0fa0*/  @!P1 BRA `(.L_x_17) ;  /* 0x0000011c00149947 */ /* 0x002ff60003800000 */
.L_x_112:
[----:B------:R-:W-:Y:S02]  /*0fb0*/  R2UR UR4, R2 ;  /* 0x00000000020472ca */ /* 0x000fe400000e0000 */
[----:B-1----:R-:W-:-:S04]  /*0fc0*/  SEL R0, RZ, 0x1, P2 ;  /* 0x00000001ff007807 */ /* 0x002fc80001000000 */
[----:B------:R-:W-:-:S07]  /*0fd0*/  SHF.L.U32 R6, R0, 0x1f, RZ ;  /* 0x0000001f00067819 */ /* 0x000fce00000006ff */
[----:B------:R-:W-:-:S06]  /*0fe0*/  ULEA UR4, UR4, UR14, 0x3 ;  /* 0x0000000e04047291 */ /* 0x000fcc000f8e183f */
[----:B------:R-:W-:-:S03]  /*0ff0*/  MOV R0, UR4 ;  /* 0x0000000400007c02 */ /* 0x000fc60008000f00 */
[----:B------:R-:W1:Y:S02]  /*1000*/  SYNCS.PHASECHK.TRANS64.TRYWAIT P1, [UR4+-0x8], R6 ;  /* 0xfffff806ff0075a7 */ /* 0x000e640008020144 */
[----:B-1----:R-:W-:Y:S05]  /*1010*/  @!P1 BRA `(.L_x_18) ;  /* 0x0000011c00149947 */ /* 0x002fea0003800000 */
.L_x_113:
[----:B------:R-:W-:Y:S01]  /*1020*/  R2UR UR5, R16 ;  /* 0x00000000100572ca */ /* 0x000fe200000e0000 */
[----:B------:R-:W-:Y:S01]  /*1030*/  WARPGROUP.ARRIVE ;  /* 0x00000000000079c5 */ /* 0x000fe20000000000 */
[----:B------:R-:W-:Y:S01]  /*1040*/  UMOV UR7, 0x80000020 ;  /* 0x8000002000077882 */ /* 0x000fe20000000000 */
[----:B------:R-:W-:Y:S01]  /*1050*/  UMOV UR9, 0x80000020 ;  /* 0x8000002000097882 */ /* 0x000fe20000000000 */
[----:B------:R-:W-:Y:S01]  /*1060*/  MOV R11, UR7 ;  /* 0x00000007000b7c02 */ /* 0x000fe20008000f00 */
[----:B------:R-:W-:Y:S01]  /*1070*/  UMOV UR13, 0x80000020 ;  /* 0x80000020000d7882 */ /* 0x000fe20000000000 */
[----:B------:R-:W-:Y:S01]  /*1080*/  UMOV UR17, 0x80000020 ;  /* 0x8000002000117882 */ /* 0x000fe20000000000 */
[----:B------:R-:W-:Y:S01]  /*1090*/  UMOV UR19, 0x80000020 ;  /* 0x8000002000137882 */ /* 0x000fe20000000000 */
[----:B------:R-:W-:Y:S01]  /*10a0*/  UMOV UR21, 0x80000020 ;  /* 0x8000002000157882 */ /* 0x000fe20000000000 */
[----:B------:R-:W-:Y:S01]  /*10b0*/  UMOV UR25, 0x80000020 ;  /* 0x8000002000197882 */ /* 0x000fe20000000000 */
[----:B------:R-:W-:Y:S01]  /*10c0*/  UMOV UR29, 0x80000020 ;  /* 0x80000020001d7882 */ /* 0x000fe20000000000 */
[----:B------:R-:W-:Y:S01]  /*10d0*/  UMOV UR33, 0x80000020 ;  /* 0x8000002000217882 */ /* 0x000fe20000000000 */
[----:B------:R-:W-:Y:S01]  /*10e0*/  UMOV UR37, 0x80000020 ;  /* 0x8000002000257882 */ /* 0x000fe20000000000 */
[----:B------:R-:W-:Y:S01]  /*10f0*/  USHF.R.U32.HI UR4, URZ, 0x4, UR5 ;  /* 0x000000043f047899 */ /* 0x000fe20008011605 */
[C---:B-1----:R-:W-:Y:S01]  /*1100*/  IADD3 R7, R4.reuse, 0x8, RZ ;  /* 0x0000000804077810 */ /* 0x042fe20007ffe0ff */
[----:B------:R-:W-:Y:S01]  /*1110*/  UIADD3 UR5, UR5, 0xe000, URZ ;  /* 0x0000e00005057890 */ /* 0x000fe2000fffe03f */
[C---:B------:R-:W-:Y:S01]  /*1120*/  IADD3 R12, R4.reuse, 0x50, RZ ;  /* 0x00000050040c7810 */ /* 0x040fe20007ffe0ff */
[----:B------:R-:W-:Y:S01]  /*1130*/  ULOP3.LUT UR4, UR4, 0x3fff, URZ, 0xc0, !UPT ;  /* 0x00003fff04047892 */ /* 0x000fe2000f8ec03f */
[C---:B------:R-:W-:Y:S01]  /*1140*/  IADD3 R14, R4.reuse, 0x68, RZ ;  /* 0x00000068040e7810 */ /* 0x040fe20007ffe0ff */
[----:B------:R-:W-:Y:S01]  /*1150*/  USHF.R.U32.HI UR5, URZ, 0x4, UR5 ;  /* 0x000000043f057899 */ /* 0x000fe20008011605 */
[----:B------:R-:W-:Y:S01]  /*1160*/  IADD3 R15, R4, 0x69, RZ ;  /* 0x00000069040f7810 */ /* 0x000fe20007ffe0ff */
[----:B------:R-:W-:-:S02]  /*1170*/  ULOP3.LUT UR4, UR4, 0x10000, URZ, 0xfc, !UPT ;  /* 0x0001000004047892 */ /* 0x000fc4000f8efc3f */
[----:B------:R-:W-:Y:S02]  /*1180*/  ULOP3.LUT UR61, UR5, 0x3fff, URZ, 0xc0, !UPT ;  /* 0x00003fff053d7892 */ /* 0x000fe4000f8ec03f */
[----:B------:R-:W-:Y:S02]  /*1190*/  UIMAD UR11, UR11, 0x700, UR4 ;  /* 0x000007000b0b78a4 */ /* 0x000fe4000f8e0204 */
[----:B------:R-:W-:Y:S01]  /*11a0*/  ULOP3.LUT UR22, UR61, 0x10000, URZ, 0xfc, !UPT ;  /* 0x000100003d167892 */ /* 0x000fe2000f8efc3f */
[----:B------:R-:W-:Y:S01]  /*11b0*/  UMOV UR5, UR7 ;  /* 0x0000000700057c82 */ /* 0x000fe20008000000 */
[----:B------:R-:W-:-:S03]  /*11c0*/  UIADD3 UR8, UR11, 0x2, URZ ;  /* 0x000000020b087890 */ /* 0x000fc6000fffe03f */
[----:B------:R-:W-:Y:S01]  /*11d0*/  UMOV UR6, UR11 ;  /* 0x0000000b00067c82 */ /* 0x000fe20008000000 */
[----:B------:R-:W-:Y:S01]  /*11e0*/  UIADD3 UR12, UR11, 0x100, URZ ;  /* 0x000001000b0c7890 */ /* 0x000fe2000fffe03f */
[----:B------:R-:W-:Y:S01]  /*11f0*/  MOV R10, UR6 ;  /* 0x00000006000a7c02 */ /* 0x000fe20008000f00 */
[----:B------:R-:W-:Y:S01]  /*1200*/  UMOV UR4, UR6 ;  /* 0x0000000600047c82 */ /* 0x000fe20008000000 */
[----:B------:R-:W-:Y:S01]  /*1210*/  UMOV UR6, UR22 ;  /* 0x0000001600067c82 */ /* 0x000fe20008000000 */
[----:B------:R-:W-:Y:S01]  /*1220*/  UIADD3 UR16, UR11, 0x102, URZ ;  /* 0x000001020b107890 */ /* 0x000fe2000fffe03f */
[----:B------:R-:W-:Y:S01]  /*1230*/  HGMMA.64x128x16.F32.BF16 R24, gdesc[UR4], RZ, !UPT, gsb0 ;  /* 0x01e00000041879f0 */ /* 0x000fe2000c0018ff */
[----:B------:R-:W-:Y:S02]  /*1240*/  UIADD3 UR6, UR22, 0x2, URZ ;  /* 0x0000000216067890 */ /* 0x000fe4000fffe03f */
[----:B------:R-:W-:Y:S01]  /*1250*/  MOV R6, UR22 ;  /* 0x0000001600067c02 */ /* 0x000fe20008000f00 */
[----:B------:R-:W-:Y:S01]  /*1260*/  UMOV UR4, UR8 ;  /* 0x0000000800047c82 */ /* 0x000fe20008000000 */
[----:B------:R-:W-:Y:S01]  /*1270*/  UMOV UR5, UR9 ;  /* 0x0000000900057c82 */ /* 0x000fe20008000000 */
[----:B------:R-:W-:Y:S01]  /*1280*/  UMOV UR7, 0x80000020 ;  /* 0x8000002000077882 */ /* 0x000fe20000000000 */
[----:B------:R-:W-:Y:S01]  /*1290*/  UIADD3 UR18, UR22, 0x202, URZ ;  /* 0x0000020216127890 */ /* 0x000fe2000fffe03f */
[----:B------:R-:W-:Y:S01]  /*12a0*/  IADD3 R6, R4, 0x1, RZ ;  /* 0x0000000104067810 */ /* 0x000fe20007ffe0ff */
[----:B------:R-:W-:-:S02]  /*12b0*/  UIADD3 UR20, UR11, 0x200, URZ ;  /* 0x000002000b147890 */ /* 0x000fc4000fffe03f */
[----:B------:R-:W-:Y:S02]  /*12c0*/  UIADD3 UR24, UR11, 0x202, URZ ;  /* 0x000002020b187890 */ /* 0x000fe4000fffe03f */
[----:B------:R-:W-:Y:S02]  /*12d0*/  UIADD3 UR28, UR11, 0x300, URZ ;  /* 0x000003000b1c7890 */ /* 0x000fe4000fffe03f */
[----:B------:R-:W-:Y:S02]  /*12e0*/  UIADD3 UR32, UR11, 0x302, URZ ;  /* 0x000003020b207890 */ /* 0x000fe4000fffe03f */
[----:B------:R-:W-:Y:S02]  /*12f0*/  UIADD3 UR36, UR11, 0x400, URZ ;  /* 0x000004000b247890 */ /* 0x000fe4000fffe03f */
[----:B------:R-:W-:Y:S01]  /*1300*/  UIADD3 UR40, UR11, 0x402, URZ ;  /* 0x000004020b287890 */ /* 0x000fe2000fffe03f */
[----:B------:R-:W-:Y:S01]  /*1310*/  UMOV UR41, 0x80000020 ;  /* 0x8000002000297882 */ /* 0x000fe20000000000 */
[----:B------:R-:W-:Y:S01]  /*1320*/  UIADD3 UR44, UR11, 0x500, URZ ;  /* 0x000005000b2c7890 */ /* 0x000fe2000fffe03f */
[----:B------:R-:W-:Y:S01]  /*1330*/  UMOV UR45, 0x80000020 ;  /* 0x80000020002d7882 */ /* 0x000fe20000000000 */
[----:B------:R-:W-:Y:S01]  /*1340*/  UIADD3 UR48, UR11, 0x502, URZ ;  /* 0x000005020b307890 */ /* 0x000fe2000fffe03f */
[----:B------:R-:W-:Y:S01]  /*1350*/  UMOV UR49, 0x80000020 ;  /* 0x8000002000317882 */ /* 0x000fe20000000000 */
[----:B------:R-:W-:Y:S01]  /*1360*/  UIADD3 UR52, UR11, 0x600, URZ ;  /* 0x000006000b347890 */ /* 0x000fe2000fffe03f */
[----:B------:R-:W-:Y:S01]  /*1370*/  UMOV UR53, 0x80000020 ;  /* 0x8000002000357882 */ /* 0x000fe20000000000 */
[----:B------:R-:W-:-:S04]  /*1380*/  USHF.L.U32 UR10, UR10, 0x3, URZ ;  /* 0x000000030a0a7899 */ /* 0x000fc8000800063f */
[----:B------:R-:W-:Y:S01]  /*1390*/  ULOP3.LUT UR10, UR10, 0x8, URZ, 0xc, !UPT ;  /* 0x000000080a0a7892 */ /* 0x000fe2000f8e0c3f */
[----:B------:R-:W-:Y:S02]  /*13a0*/  WARPGROUP.DEPBAR.LE gsb0, 0x0 ;  /* 0x00008000000079c5 */ /* 0x000fe40000010000 */
[----:B------:R-:W-:-:S06]  /*13b0*/  WARPGROUP.ARRIVE ;  /* 0x00000000000079c5 */ /* 0x000fcc0000000000 */
[----:B------:R-:W-:Y:S01]  /*13c0*/  HGMMA.64x128x16.F32.BF16 R24, gdesc[UR4], R24, gsb0 ;  /* 0x01e00000041879f0 */ /* 0x000fe20008001818 */
[----:B------:R-:W-:Y:S01]  /*13d0*/  UIADD3 UR6, UR22, 0x200, URZ ;  /* 0x0000020016067890 */ /* 0x000fe2000fffe03f */
[----:B------:R-:W-:Y:S01]  /*13e0*/  UMOV UR4, UR12 ;  /* 0x0000000c00047c82 */ /* 0x000fe20008000000 */
[----:B------:R-:W-:Y:S01]  /*13f0*/  UMOV UR5, UR13 ;  /* 0x0000000d00057c82 */ /* 0x000fe20008000000 */
[----:B------:R-:W-:Y:S01]  /*1400*/  UMOV UR7, 0x80000020 ;  /* 0x8000002000077882 */ /* 0x000fe20000000000 */
        /* <DEDUP_REMOVED lines=9> */
[----:B------:R-:W-:Y:S03]  /*14a0*/  HGMMA.64x128x16.F32.BF16 R24, gdesc[UR16], R24, gsb0 ;  /* 0x01e00000101879f0 */ /* 0x000fe60008001818 */
[----:B------:R-:W-:Y:S02]  /*14b0*/  WARPGROUP.DEPBAR.LE gsb0, 0x0 ;  /* 0x00008000000079c5 */ /* 0x000fe40000010000 */
[----:B------:R-:W-:-:S07]  /*14c0*/  WARPGROUP.ARRIVE ;  /* 0x00000000000079c5 */ /* 0x000fce0000000000 */
        /* <DEDUP_REMOVED lines=57> */
[----:B------:R-:W-:Y:S02]  /*1860*/  UIADD3 UR4, UR11, 0x602, URZ ;  /* 0x000006020b047890 */ /* 0x000fe4000fffe03f */
[----:B------:R-:W-:Y:S01]  /*1870*/  UIADD3 UR6, UR22, 0xc02, URZ ;  /* 0x00000c0216067890 */ /* 0x000fe2000fffe03f */
[----:B------:R-:W-:Y:S01]  /*1880*/  UMOV UR5, 0x80000020 ;  /* 0x8000002000057882 */ /* 0x000fe20000000000 */
[----:B------:R-:W-:Y:S02]  /*1890*/  UMOV UR7, 0x80000020 ;  /* 0x8000002000077882 */ /* 0x000fe40000000000 */
[----:B------:R-:W-:Y:S02]  /*18a0*/  MOV R8, UR4 ;  /* 0x0000000400087c02 */ /* 0x000fe40008000f00 */
[----:B------:R-:W-:Y:S01]  /*18b0*/  MOV R9, UR5 ;  /* 0x0000000500097c02 */ /* 0x000fe20008000f00 */
[----:B------:R-:W-:-:S02]  /*18c0*/  WARPGROUP.DEPBAR.LE gsb0, 0x0 ;  /* 0x00008000000079c5 */ /* 0x000fc40000010000 */
[----:B------:R-:W-:-:S06]  /*18d0*/  WARPGROUP.ARRIVE ;  /* 0x00000000000079c5 */ /* 0x000fcc0000000000 */
[----:B------:R-:W-:Y:S01]  /*18e0*/  HGMMA.64x128x16.F32.BF16 R24, gdesc[UR4], R24, gsb0 ;  /* 0x01e00000041879f0 */ /* 0x000fe20008001818 */
[----:B------:R-:W-:Y:S01]  /*18f0*/  ULDC UR4, c[0x0][0x28c] ;  /* 0x0000a30000047ab9 */ /* 0x000fe20000000800 */
[----:B------:R-:W-:Y:S01]  /*1900*/  ULDC UR5, c[0x0][0x28c] ;  /* 0x0000a30000057ab9 */ /* 0x000fe20000000800 */
[----:B------:R-:W-:Y:S01]  /*1910*/  ISETP.GE.AND P6, PT, R6, UR4, PT ;  /* 0x0000000406007c0c */ /* 0x000fe2000bfc6270 */
[----:B------:R-:W-:Y:S01]  /*1920*/  ULDC UR4, c[0x0][0x28c] ;  /* 0x0000a30000047ab9 */ /* 0x000fe20000000800 */
[----:B------:R-:W-:Y:S02]  /*1930*/  IADD3 R6, R4, 0x9, RZ ;  /* 0x0000000904067810 */ /* 0x000fe40007ffe0ff */
[----:B------:R-:W-:Y:S01]  /*1940*/  ISETP.GE.AND P1, PT, R7, UR5, PT ;  /* 0x0000000507007c0c */ /* 0x000fe2000bf26270 */
[----:B------:R-:W-:Y:S01]  /*1950*/  ULDC UR5, c[0x0][0x28c] ;  /* 0x0000a30000057ab9 */ /* 0x000fe20000000800 */
[----:B------:R-:W-:Y:S01]  /*1960*/  ISETP.GE.AND P2, PT, R6, UR4, PT ;  /* 0x0000000406007c0c */ /* 0x000fe2000bf46270 */
[----:B------:R-:W-:Y:S01]  /*1970*/  ULDC UR4, c[0x0][0x28c] ;  /* 0x0000a30000047ab9 */ /* 0x000fe20000000800 */
[----:B------:R-:W-:-:S02]  /*1980*/  IADD3 R6, R4, 0x11, RZ ;  /* 0x0000001104067810 */ /* 0x000fc40007ffe0ff */
[----:B------:R-:W-:Y:S02]  /*1990*/  IADD3 R7, R4, 0x10, RZ ;  /* 0x0000001004077810 */ /* 0x000fe40007ffe0ff */
[----:B------:R-:W-:Y:S01]  /*19a0*/  ISETP.GE.AND P4, PT, R6, UR4, PT ;  /* 0x0000000406007c0c */ /* 0x000fe2000bf86270 */
[----:B------:R-:W-:Y:S01]  /*19b0*/  ULDC UR4, c[0x0][0x28c] ;  /* 0x0000a30000047ab9 */ /* 0x000fe20000000800 */
[C---:B------:R-:W-:Y:S02]  /*19c0*/  IADD3 R6, R4.reuse, 0x19, RZ ;  /* 0x0000001904067810 */ /* 0x040fe40007ffe0ff */
[----:B------:R-:W-:Y:S01]  /*19d0*/  ISETP.GE.AND P3, PT, R7, UR5, PT ;  /* 0x0000000507007c0c */ /* 0x000fe2000bf66270 */
[----:B------:R-:W-:Y:S01]  /*19e0*/  ULDC UR5, c[0x0][0x28c] ;  /* 0x0000a30000057ab9 */ /* 0x000fe20000000800 */
[----:B------:R-:W-:-:S04]  /*19f0*/  IADD3 R7, R4, 0x18, RZ ;  /* 0x0000001804077810 */ /* 0x000fc80007ffe0ff */
[----:B------:R-:W-:Y:S01]  /*1a00*/  ISETP.GE.AND P5, PT, R7, UR5, PT ;  /* 0x0000000507007c0c */ /* 0x000fe2000bfa6270 */
[----:B------:R-:W-:Y:S01]  /*1a10*/  ULDC UR5, c[0x0][0x604] ;  /* 0x0001810000057ab9 */ /* 0x000fe20000000800 */
[----:B------:R-:W-:Y:S02]  /*1a20*/  WARPGROUP.DEPBAR.LE gsb0, 0x0 ;  /* 0x00008000000079c5 */ /* 0x000fe40000010000 */
[----:B------:R-:W-:Y:S02]  /*1a30*/  FSEL R25, R25, -INF , !P6 ;  /* 0xff80000019197808 */ /* 0x000fe40007000000 */
[----:B------:R-:W-:Y:S02]  /*1a40*/  FSEL R27, R27, -INF , !P6 ;  /* 0xff8000001b1b7808 */ /* 0x000fe40007000000 */
[----:B------:R-:W-:Y:S01]  /*1a50*/  ISETP.GE.AND P6, PT, R6, UR4, PT ;  /* 0x0000000406007c0c */ /* 0x000fe2000bfc6270 */
[----:B------:R-:W-:Y:S01]  /*1a60*/  ULDC UR4, c[0x0][0x28c] ;  /* 0x0000a30000047ab9 */ /* 0x000fe20000000800 */
[----:B------:R-:W-:-:S02]  /*1a70*/  IADD3 R6, R4, 0x20, RZ ;  /* 0x0000002004067810 */ /* 0x000fc40007ffe0ff */
[----:B------:R-:W-:Y:S02]  /*1a80*/  FSEL R28, R28, -INF , !P1 ;  /* 0xff8000001c1c7808 */ /* 0x000fe40004800000 */
[----:B------:R-:W-:Y:S02]  /*1a90*/  FSEL R30, R30, -INF , !P1 ;  /* 0xff8000001e1e7808 */ /* 0x000fe40004800000 */
[----:B------:R-:W-:Y:S01]  /*1aa0*/  ISETP.GE.AND P1, PT, R6, UR4, PT ;  /* 0x0000000406007c0c */ /* 0x000fe2000bf26270 */
[----:B------:R-:W-:Y:S01]  /*1ab0*/  ULDC UR4, c[0x0][0x28c] ;  /* 0x0000a30000047ab9 */ /* 0x000fe20000000800 */
[----:B------:R-:W-:Y:S02]  /*1ac0*/  IADD3 R6, R4, 0x21, RZ ;  /* 0x0000002104067810 */ /* 0x000fe40007ffe0ff */
[----:B------:R-:W-:Y:S02]  /*1ad0*/  FSEL R29, R29, -INF , !P2 ;  /* 0xff8000001d1d7808 */ /* 0x000fe40005000000 */
[----:B------:R-:W-:-:S02]  /*1ae0*/  FSEL R31, R31, -INF , !P2 ;  /* 0xff8000001f1f7808 */ /* 0x000fc40005000000 */
[----:B------:R-:W-:Y:S01]  /*1af0*/  ISETP.GE.AND P2, PT, R6, UR4, PT ;  /* 0x0000000406007c0c */ /* 0x000fe2000bf46270 */
[----:B------:R-:W-:Y:S01]  /*1b00*/  ULDC UR4, c[0x0][0x28c] ;  /* 0x0000a30000047ab9 */ /* 0x000fe20000000800 */
[----:B------:R-:W-:Y:S02]  /*1b10*/  IADD3 R6, R4, 0x28, RZ ;  /* 0x0000002804067810 */ /* 0x000fe40007ffe0ff */
        /* <DEDUP_REMOVED lines=39> */
[----:B------:R-:W-:Y:S02]  /*1d90*/  FSEL R48, R48, -INF , !P5 ;  /* 0xff80000030307808 */ /* 0x000fe40006800000 */
[----:B------:R-:W-:Y:S02]  /*1da0*/  FSEL R50, R50, -INF , !P5 ;  /* 0xff80000032327808 */ /* 0x000fe40006800000 */
[C---:B------:R-:W-:Y:S01]  /*1db0*/  ISETP.GE.AND P5, PT, R4.reuse, UR4, PT ;  /* 0x0000000404007c0c */ /* 0x040fe2000bfa6270 */
[----:B------:R-:W-:Y:S01]  /*1dc0*/  ULDC UR4, c[0x0][0x28c] ;  /* 0x0000a30000047ab9 */ /* 0x000fe20000000800 */
[----:B------:R-:W-:-:S02]  /*1dd0*/  IADD3 R6, R4, 0x48, RZ ;  /* 0x0000004804067810 */ /* 0x000fc40007ffe0ff */
[----:B------:R-:W-:Y:S02]  /*1de0*/  FSEL R26, R26, -INF , !P5 ;  /* 0xff8000001a1a7808 */ /* 0x000fe40006800000 */
[----:B------:R-:W-:Y:S02]  /*1df0*/  FSEL R49, R49, -INF , !P6 ;  /* 0xff80000031317808 */ /* 0x000fe40007000000 */
[----:B------:R-:W-:Y:S02]  /*1e00*/  FSEL R51, R51, -INF , !P6 ;  /* 0xff80000033337808 */ /* 0x000fe40007000000 */
[----:B------:R-:W-:Y:S01]  /*1e10*/  ISETP.GE.AND P6, PT, R6, UR4, PT ;  /* 0x0000000406007c0c */ /* 0x000fe2000bfc6270 */
[----:B------:R-:W-:Y:S01]  /*1e20*/  ULDC UR4, c[0x0][0x28c] ;  /* 0x0000a30000047ab9 */ /* 0x000fe20000000800 */
[----:B------:R-:W-:Y:S02]  /*1e30*/  IADD3 R6, R4, 0x49, RZ ;  /* 0x0000004904067810 */ /* 0x000fe40007ffe0ff */
[----:B------:R-:W-:-:S02]  /*1e40*/  FMNMX R7, R26, R27, !PT ;  /* 0x0000001b1a077209 */ /* 0x000fc40007800000 */
[----:B------:R-:W-:Y:S02]  /*1e50*/  FSEL R52, R52, -INF , !P1 ;  /* 0xff80000034347808 */ /* 0x000fe40004800000 */
[----:B------:R-:W-:Y:S02]  /*1e60*/  FSEL R54, R54, -INF , !P1 ;  /* 0xff80000036367808 */ /* 0x000fe40004800000 */
[----:B------:R-:W-:Y:S01]  /*1e70*/  ISETP.GE.AND P1, PT, R6, UR4, PT ;  /* 0x0000000406007c0c */ /* 0x000fe2000bf26270 */
[----:B------:R-:W-:Y:S01]  /*1e80*/  ULDC UR4, c[0x0][0x28c] ;  /* 0x0000a30000047ab9 */ /* 0x000fe20000000800 */
[----:B------:R-:W-:Y:S02]  /*1e90*/  FMNMX R6, R30, R7, !PT ;  /* 0x000000071e067209 */ /* 0x000fe40007800000 */
[----:B------:R-:W-:Y:S02]  /*1ea0*/  FSEL R53, R53, -INF , !P2 ;  /* 0xff80000035357808 */ /* 0x000fe40005000000 */
[----:B------:R-:W-:-:S02]  /*1eb0*/  FMNMX R7, R31, R6, !PT ;  /* 0x000000061f077209 */ /* 0x000fc40007800000 */
[----:B------:R-:W-:Y:S02]  /*1ec0*/  FSEL R55, R55, -INF , !P2 ;  /* 0xff80000037377808 */ /* 0x000fe40005000000 */
[----:B------:R-:W-:Y:S02]  /*1ed0*/  FMNMX R6, R34, R7, !PT ;  /* 0x0000000722067209 */ /* 0x000fe40007800000 */
[----:B------:R-:W-:Y:S01]  /*1ee0*/  ISETP.GE.AND P2, PT, R12, UR4, PT ;  /* 0x000000040c007c0c */ /* 0x000fe2000bf46270 */
[----:B------:R-:W-:Y:S01]  /*1ef0*/  ULDC UR4, c[0x0][0x28c] ;  /* 0x0000a30000047ab9 */ /* 0x000fe20000000800 */
[----:B------:R-:W-:Y:S02]  /*1f00*/  FMNMX R7, R35, R6, !PT ;  /* 0x0000000623077209 */ /* 0x000fe40007800000 */
[----:B------:R-:W-:Y:S02]  /*1f10*/  IADD3 R12, R4, 0x51, RZ ;  /* 0x00000051040c7810 */ /* 0x000fe40007ffe0ff */
[----:B------:R-:W-:-:S02]  /*1f20*/  FMNMX R6, R38, R7, !PT ;  /* 0x0000000726067209 */ /* 0x000fc40007800000 */
[----:B------:R-:W-:Y:S02]  /*1f30*/  FSEL R56, R56, -INF , !P3 ;  /* 0xff80000038387808 */ /* 0x000fe40005800000 */
[----:B------:R-:W-:Y:S02]  /*1f40*/  FSEL R58, R58, -INF , !P3 ;  /* 0xff8000003a3a7808 */ /* 0x000fe40005800000 */
[----:B------:R-:W-:Y:S01]  /*1f50*/  ISETP.GE.AND P3, PT, R12, UR4, PT ;  /* 0x000000040c007c0c */ /* 0x000fe2000bf66270 */
[----:B------:R-:W-:Y:S01]  /*1f60*/  ULDC UR4, c[0x0][0x28c] ;  /* 0x0000a30000047ab9 */ /* 0x000fe20000000800 */
[----:B------:R-:W-:Y:S02]  /*1f70*/  IADD3 R12, R4, 0x58, RZ ;  /* 0x00000058040c7810 */ /* 0x000fe40007ffe0ff */
[----:B------:R-:W-:Y:S02]  /*1f80*/  FMNMX R7, R39, R6, !PT ;  /* 0x0000000627077209 */ /* 0x000fe40007800000 */
[----:B------:R-:W-:-:S02]  /*1f90*/  FSEL R57, R57, -INF , !P4 ;  /* 0xff80000039397808 */ /* 0x000fc40006000000 */
[----:B------:R-:W-:Y:S02]  /*1fa0*/  FSEL R59, R59, -INF , !P4 ;  /* 0xff8000003b3b7808 */ /* 0x000fe40006000000 */
[----:B------:R-:W-:Y:S01]  /*1fb0*/  ISETP.GE.AND P4, PT, R12, UR4, PT ;  /* 0x000000040c007c0c */ /* 0x000fe2000bf86270 */
[----:B------:R-:W-:Y:S01]  /*1fc0*/  ULDC UR4, c[0x0][0x28c] ;  /* 0x0000a30000047ab9 */ /* 0x000fe20000000800 */
[----:B------:R-:W-:Y:S02]  /*1fd0*/  FMNMX R6, R42, R7, !PT ;  /* 0x000000072a067209 */ /* 0x000fe40007800000 */
[----:B------:R-:W-:Y:S02]  /*1fe0*/  IADD3 R12, R4, 0x59, RZ ;  /* 0x00000059040c7810 */ /* 0x000fe40007ffe0ff */
[----:B------:R-:W-:Y:S02]  /*1ff0*/  FSEL R60, R60, -INF , !P6 ;  /* 0xff8000003c3c7808 */ /* 0x000fe40007000000 */
[----:B------:R-:W-:-:S02]  /*2000*/  FSEL R62, R62, -INF , !P6 ;  /* 0xff8000003e3e7808 */ /* 0x000fc40007000000 */
[----:B------:R-:W-:Y:S02]  /*2010*/  FMNMX R7, R43, R6, !PT ;  /* 0x000000062b077209 */ /* 0x000fe40007800000 */
[----:B------:R-:W-:Y:S01]  /*2020*/  ISETP.GE.AND P6, PT, R12, UR4, PT ;  /* 0x000000040c007c0c */ /* 0x000fe2000bfc6270 */
[----:B------:R-:W-:Y:S01]  /*2030*/  ULDC UR4, c[0x0][0x28c] ;  /* 0x0000a30000047ab9 */ /* 0x000fe20000000800 */
[----:B------:R-:W-:Y:S02]  /*2040*/  IADD3 R12, R4, 0x60, RZ ;  /* 0x00000060040c7810 */ /* 0x000fe40007ffe0ff */
[----:B------:R-:W-:Y:S02]  /*2050*/  FMNMX R6, R46, R7, !PT ;  /* 0x000000072e067209 */ /* 0x000fe40007800000 */
[----:B------:R-:W-:Y:S02]  /*2060*/  FSEL R61, R61, -INF , !P1 ;  /* 0xff8000003d3d7808 */ /* 0x000fe40004800000 */
[----:B------:R-:W-:-:S02]  /*2070*/  FSEL R63, R63, -INF , !P1 ;  /* 0xff8000003f3f7808 */ /* 0x000fc40004800000 */
[----:B------:R-:W-:Y:S01]  /*2080*/  ISETP.GE.AND P1, PT, R12, UR4, PT ;  /* 0x000000040c007c0c */ /* 0x000fe2000bf26270 */
[----:B------:R-:W-:Y:S01]  /*2090*/  ULDC UR4, c[0x0][0x28c] ;  /* 0x0000a30000047ab9 */ /* 0x000fe20000000800 */
[----:B------:R-:W-:Y:S02]  /*20a0*/  IADD3 R12, R4, 0x61, RZ ;  /* 0x00000061040c7810 */ /* 0x000fe40007ffe0ff */
[----:B------:R-:W-:Y:S02]  /*20b0*/  FMNMX R7, R47, R6, !PT ;  /* 0x000000062f077209 */ /* 0x000fe40007800000 */
[----:B------:R-:W-:Y:S02]  /*20c0*/  FSEL R6, R24, -INF , !P5 ;  /* 0xff80000018067808 */ /* 0x000fe40006800000 */
[----:B------:R-:W-:Y:S01]  /*20d0*/  ISETP.GE.AND P5, PT, R12, UR4, PT ;  /* 0x000000040c007c0c */ /* 0x000fe2000bfa6270 */
[----:B------:R-:W-:Y:S01]  /*20e0*/  ULDC UR4, c[0x0][0x28c] ;  /* 0x0000a30000047ab9 */ /* 0x000fe20000000800 */
[----:B------:R-:W-:-:S02]  /*20f0*/  FMNMX R12, R50, R7, !PT ;  /* 0x00000007320c7209 */ /* 0x000fc40007800000 */
[----:B------:R-:W-:Y:S02]  /*2100*/  FMNMX R7, R6, R25, !PT ;  /* 0x0000001906077209 */ /* 0x000fe40007800000 */
[----:B------:R-:W-:Y:S02]  /*2110*/  FMNMX R13, R51, R12, !PT ;  /* 0x0000000c330d7209 */ /* 0x000fe40007800000 */
[----:B------:R-:W-:Y:S02]  /*2120*/  FMNMX R12, R28, R7, !PT ;  /* 0x000000071c0c7209 */ /* 0x000fe40007800000 */
[----:B------:R-:W-:Y:S02]  /*2130*/  FSEL R64, R64, -INF , !P2 ;  /* 0xff80000040407808 */ /* 0x000fe40005000000 */
[----:B------:R-:W-:Y:S02]  /*2140*/  FSEL R66, R66, -INF , !P2 ;  /* 0xff80000042427808 */ /* 0x000fe40005000000 */
[----:B------:R-:W-:Y:S01]  /*2150*/  ISETP.GE.AND P2, PT, R14, UR4, PT ;  /* 0x000000040e007c0c */ /* 0x000fe2000bf46270 */
[----:B------:R-:W-:Y:S01]  /*2160*/  ULDC UR4, c[0x0][0x28c] ;  /* 0x0000a30000047ab9 */ /* 0x000fe20000000800 */
[----:B------:R-:W-:-:S02]  /*2170*/  FMNMX R14, R54, R13, !PT ;  /* 0x0000000d360e7209 */ /* 0x000fc40007800000 */
[----:B------:R-:W-:Y:S02]  /*2180*/  FMNMX R7, R29, R12, !PT ;  /* 0x0000000c1d077209 */ /* 0x000fe40007800000 */
[----:B------:R-:W-:Y:S02]  /*2190*/  FMNMX R13, R55, R14, !PT ;  /* 0x0000000e370d7209 */ /* 0x000fe40007800000 */
[----:B------:R-:W-:Y:S02]  /*21a0*/  FMNMX R12, R32, R7, !PT ;  /* 0x00000007200c7209 */ /* 0x000fe40007800000 */
[----:B------:R-:W-:Y:S02]  /*21b0*/  FMNMX R14, R58, R13, !PT ;  /* 0x0000000d3a0e7209 */ /* 0x000fe40007800000 */
[----:B------:R-:W-:Y:S02]  /*21c0*/  FMNMX R7, R33, R12, !PT ;  /* 0x0000000c21077209 */ /* 0x000fe40007800000 */
[----:B------:R-:W-:-:S02]  /*21d0*/  FMNMX R13, R59, R14, !PT ;  /* 0x0000000e3b0d7209 */ /* 0x000fc40007800000 */
[----:B------:R-:W-:Y:S02]  /*21e0*/  FMNMX R12, R36, R7, !PT ;  /* 0x00000007240c7209 */ /* 0x000fe40007800000 */
[----:B------:R-:W-:Y:S02]  /*21f0*/  FMNMX R14, R62, R13, !PT ;  /* 0x0000000d3e0e7209 */ /* 0x000fe40007800000 */
[----:B------:R-:W-:Y:S02]  /*2200*/  FMNMX R7, R37, R12, !PT ;  /* 0x0000000c25077209 */ /* 0x000fe40007800000 */
[----:B------:R-:W-:Y:S02]  /*2210*/  FMNMX R13, R63, R14, !PT ;  /* 0x0000000e3f0d7209 */ /* 0x000fe40007800000 */
[----:B------:R-:W-:Y:S02]  /*2220*/  FMNMX R12, R40, R7, !PT ;  /* 0x00000007280c7209 */ /* 0x000fe40007800000 */
[----:B------:R-:W-:-:S02]  /*2230*/  FSEL R67, R67, -INF , !P3 ;  /* 0xff80000043437808 */ /* 0x000fc40005800000 */
[----:B------:R-:W-:Y:S02]  /*2240*/  FMNMX R14, R66, R13, !PT ;  /* 0x0000000d420e7209 */ /* 0x000fe40007800000 */
[----:B------:R-:W-:Y:S02]  /*2250*/  FMNMX R7, R41, R12, !PT ;  /* 0x0000000c29077209 */ /* 0x000fe40007800000 */
[----:B------:R-:W-:Y:S02]  /*2260*/  FSEL R70, R70, -INF , !P4 ;  /* 0xff80000046467808 */ /* 0x000fe40006000000 */
[----:B------:R-:W-:Y:S02]  /*2270*/  FMNMX R13, R67, R14, !PT ;  /* 0x0000000e430d7209 */ /* 0x000fe40007800000 */
[----:B------:R-:W-:Y:S01]  /*2280*/  FMNMX R12, R44, R7, !PT ;  /* 0x000000072c0c7209 */ /* 0x000fe20007800000 */
[----:B------:R-:W1:Y:S01]  /*2290*/  LDC R14, c[0x0][0x28c] ;  /* 0x0000a300ff0e7b82 */ /* 0x000e620000000800 */
[----:B------:R-:W-:-:S02]  /*22a0*/  FSEL R71, R71, -INF , !P6 ;  /* 0xff80000047477808 */ /* 0x000fc40007000000 */
[----:B------:R-:W-:Y:S02]  /*22b0*/  FMNMX R18, R70, R13, !PT ;  /* 0x0000000d46127209 */ /* 0x000fe40007800000 */
[----:B------:R-:W-:Y:S02]  /*22c0*/  FMNMX R7, R45, R12, !PT ;  /* 0x0000000c2d077209 */ /* 0x000fe40007800000 */
[----:B------:R-:W-:Y:S02]  /*22d0*/  FSEL R74, R74, -INF , !P1 ;  /* 0xff8000004a4a7808 */ /* 0x000fe40004800000 */
[----:B------:R-:W-:Y:S02]  /*22e0*/  FMNMX R13, R71, R18, !PT ;  /* 0x00000012470d7209 */ /* 0x000fe40007800000 */
[----:B------:R-:W-:Y:S02]  /*22f0*/  FMNMX R12, R48, R7, !PT ;  /* 0x00000007300c7209 */ /* 0x000fe40007800000 */
[----:B------:R-:W-:-:S02]  /*2300*/  FSEL R75, R75, -INF , !P5 ;  /* 0xff8000004b4b7808 */ /* 0x000fc40006800000 */
[----:B------:R-:W-:Y:S02]  /*2310*/  FMNMX R18, R74, R13, !PT ;  /* 0x0000000d4a127209 */ /* 0x000fe40007800000 */
[----:B------:R-:W-:Y:S02]  /*2320*/  FMNMX R7, R49, R12, !PT ;  /* 0x0000000c31077209 */ /* 0x000fe40007800000 */
[----:B------:R-:W-:Y:S02]  /*2330*/  FSEL R78, R78, -INF , !P2 ;  /* 0xff8000004e4e7808 */ /* 0x000fe40005000000 */
[----:B------:R-:W-:Y:S02]  /*2340*/  FMNMX R13, R75, R18, !PT ;  /* 0x000000124b0d7209 */ /* 0x000fe40007800000 */
[----:B------:R-:W-:Y:S02]  /*2350*/  FMNMX R12, R52, R7, !PT ;  /* 0x00000007340c7209 */ /* 0x000fe40007800000 */
[----:B------:R-:W-:-:S02]  /*2360*/  FMNMX R18, R78, R13, !PT ;  /* 0x0000000d4e127209 */ /* 0x000fc40007800000 */
[----:B------:R-:W-:Y:S02]  /*2370*/  FMNMX R13, R53, R12, !PT ;  /* 0x0000000c350d7209 */ /* 0x000fe40007800000 */
[----:B------:R-:W-:Y:S02]  /*2380*/  FSEL R65, R65, -INF , !P3 ;  /* 0xff80000041417808 */ /* 0x000fe40005800000 */
[----:B------:R-:W-:Y:S01]  /*2390*/  ISETP.GE.AND P3, PT, R15, UR4, PT ;  /* 0x000000040f007c0c */ /* 0x000fe2000bf66270 */
[----:B------:R-:W-:Y:S01]  /*23a0*/  ULDC UR4, c[0x0][0x28c] ;  /* 0x0000a30000047ab9 */ /* 0x000fe20000000800 */
[C---:B------:R-:W-:Y:S02]  /*23b0*/  IADD3 R7, R4.reuse, 0x79, RZ ;  /* 0x0000007904077810 */ /* 0x040fe40007ffe0ff */
[----:B------:R-:W-:Y:S02]  /*23c0*/  IADD3 R15, R4, 0x70, RZ ;  /* 0x00000070040f7810 */ /* 0x000fe40007ffe0ff */
[----:B------:R-:W-:-:S02]  /*23d0*/  FMNMX R12, R56, R13, !PT ;  /* 0x0000000d380c7209 */ /* 0x000fc40007800000 */
[----:B------:R-:W-:Y:S02]  /*23e0*/  FSEL R73, R73, -INF , !P5 ;  /* 0xff80000049497808 */ /* 0x000fe40006800000 */
[----:B------:R-:W-:Y:S02]  /*23f0*/  FSEL R68, R68, -INF , !P4 ;  /* 0xff80000044447808 */ /* 0x000fe40006000000 */
[----:B-1----:R-:W-:Y:S02]  /*2400*/  ISETP.GE.AND P5, PT, R7, R14, PT ;  /* 0x0000000e0700720c */ /* 0x002fe40003fa6270 */
[----:B------:R-:W-:Y:S01]  /*2410*/  ISETP.GE.AND P4, PT, R15, UR4, PT ;  /* 0x000000040f007c0c */ /* 0x000fe2000bf86270 */
[----:B------:R-:W-:Y:S01]  /*2420*/  ULDC UR4, c[0x0][0x28c] ;  /* 0x0000a30000047ab9 */ /* 0x000fe20000000800 */
[----:B------:R-:W-:Y:S02]  /*2430*/  FMNMX R7, R57, R12, !PT ;  /* 0x0000000c39077209 */ /* 0x000fe40007800000 */
[----:B------:R-:W-:-:S02]  /*2440*/  IADD3 R15, R4, 0x71, RZ ;  /* 0x00000071040f7810 */ /* 0x000fc40007ffe0ff */
[----:B------:R-:W-:Y:S02]  /*2450*/  FSEL R69, R69, -INF , !P6 ;  /* 0xff80000045457808 */ /* 0x000fe40007000000 */
[----:B------:R-:W-:Y:S02]  /*2460*/  FMNMX R12, R60, R7, !PT ;  /* 0x000000073c0c7209 */ /* 0x000fe40007800000 */
[----:B------:R-:W-:Y:S01]  /*2470*/  ISETP.GE.AND P6, PT, R15, UR4, PT ;  /* 0x000000040f007c0c */ /* 0x000fe2000bfc6270 */
[----:B------:R-:W-:Y:S01]  /*2480*/  ULDC UR4, c[0x0][0x28c] ;  /* 0x0000a30000047ab9 */ /* 0x000fe20000000800 */
[----:B------:R-:W-:Y:S02]  /*2490*/  IADD3 R15, R4, 0x78, RZ ;  /* 0x00000078040f7810 */ /* 0x000fe40007ffe0ff */
[----:B------:R-:W-:Y:S02]  /*24a0*/  FSEL R79, R79, -INF , !P3 ;  /* 0xff8000004f4f7808 */ /* 0x000fe40005800000 */
[----:B------:R-:W-:-:S02]  /*24b0*/  FMNMX R7, R61, R12, !PT ;  /* 0x0000000c3d077209 */ /* 0x000fc40007800000 */
[----:B------:R-:W-:Y:S02]  /*24c0*/  FSEL R72, R72, -INF , !P1 ;  /* 0xff80000048487808 */ /* 0x000fe40004800000 */
[----:B------:R-:W-:Y:S01]  /*24d0*/  ISETP.GE.AND P1, PT, R15, UR4, PT ;  /* 0x000000040f007c0c */ /* 0x000fe2000bf26270 */
[----:B------:R-:W-:Y:S01]  /*24e0*/  ULDC UR4, c[0x0][0x604] ;  /* 0x0001810000047ab9 */ /* 0x000fe20000000800 */
        /* <DEDUP_REMOVED lines=12> */
[----:B------:R-:W-:Y:S02]  /*25b0*/  FMNMX R18, R87, R18, !PT ;  /* 0x0000001257127209 */ /* 0x000fe40007800000 */
[----:B------:R-:W-:Y:S02]  /*25c0*/  FMNMX R12, R72, R7, !PT ;  /* 0x00000007480c7209 */ /* 0x000fe40007800000 */
[----:B------:R-:W-:Y:S01]  /*25d0*/  FSEL R76, R76, -INF , !P2 ;  /* 0xff8000004c4c7808 */ /* 0x000fe20005000000 */
[----:B------:R-:W1:Y:S01]  /*25e0*/  SHFL.BFLY PT, R13, R18, 0x1, 0x1f ;  /* 0x0c201f00120d7f89 */ /* 0x000e6200000e0000 */
[----:B------:R-:W-:-:S02]  /*25f0*/  FMNMX R7, R73, R12, !PT ;  /* 0x0000000c49077209 */ /* 0x000fc40007800000 */
[----:B------:R-:W-:Y:S02]  /*2600*/  FSEL R77, R77, -INF , !P3 ;  /* 0xff8000004d4d7808 */ /* 0x000fe40005800000 */
[----:B------:R-:W-:Y:S02]  /*2610*/  FMNMX R12, R76, R7, !PT ;  /* 0x000000074c0c7209 */ /* 0x000fe40007800000 */
[----:B------:R-:W-:Y:S02]  /*2620*/  FSEL R80, R80, -INF , !P4 ;  /* 0xff80000050507808 */ /* 0x000fe40006000000 */
[----:B------:R-:W-:Y:S02]  /*2630*/  FMNMX R7, R77, R12, !PT ;  /* 0x0000000c4d077209 */ /* 0x000fe40007800000 */
[----:B------:R-:W-:Y:S02]  /*2640*/  FSEL R81, R81, -INF , !P6 ;  /* 0xff80000051517808 */ /* 0x000fe40007000000 */
[----:B------:R-:W-:-:S02]  /*2650*/  FMNMX R12, R80, R7, !PT ;  /* 0x00000007500c7209 */ /* 0x000fc40007800000 */
[----:B------:R-:W-:Y:S02]  /*2660*/  FSEL R84, R84, -INF , !P1 ;  /* 0xff80000054547808 */ /* 0x000fe40004800000 */
[----:B------:R-:W-:Y:S02]  /*2670*/  FMNMX R7, R81, R12, !PT ;  /* 0x0000000c51077209 */ /* 0x000fe40007800000 */
[----:B------:R-:W-:Y:S02]  /*2680*/  FSEL R85, R85, -INF , !P5 ;  /* 0xff80000055557808 */ /* 0x000fe40006800000 */
[----:B------:R-:W-:Y:S02]  /*2690*/  FMNMX R12, R84, R7, !PT ;  /* 0x00000007540c7209 */ /* 0x000fe40007800000 */
[----:B-1----:R-:W-:Y:S02]  /*26a0*/  FMNMX R15, R18, R13, !PT ;  /* 0x0000000d120f7209 */ /* 0x002fe40007800000 */
[----:B------:R-:W-:-:S03]  /*26b0*/  FMNMX R12, R85, R12, !PT ;  /* 0x0000000c550c7209 */ /* 0x000fc60007800000 */
[----:B------:R-:W1:Y:S04]  /*26c0*/  SHFL.BFLY PT, R18, R15, 0x2, 0x1f ;  /* 0x0c401f000f127f89 */ /* 0x000e6800000e0000 */
[----:B------:R-:W2:Y:S01]  /*26d0*/  SHFL.BFLY PT, R7, R12, 0x1, 0x1f ;  /* 0x0c201f000c077f89 */ /* 0x000ea200000e0000 */
[----:B-1----:R-:W-:Y:S02]  /*26e0*/  FMNMX R13, R15, R18, !PT ;  /* 0x000000120f0d7209 */ /* 0x002fe40007800000 */
[----:B--2---:R-:W-:Y:S02]  /*26f0*/  FMNMX R7, R12, R7, !PT ;  /* 0x000000070c077209 */ /* 0x004fe40007800000 */
[----:B------:R-:W-:-:S03]  /*2700*/  FSETP.NEU.AND P1, PT, R13, -INF , PT ;  /* 0xff8000000d00780b */ /* 0x000fc60003f2d000 */
[----:B------:R-:W1:Y:S01]  /*2710*/  SHFL.BFLY PT, R12, R7, 0x2, 0x1f ;  /* 0x0c401f00070c7f89 */ /* 0x000e6200000e0000 */
[----:B------:R-:W-:-:S05]  /*2720*/  FSEL R15, R13, RZ, P1 ;  /* 0x000000ff0d0f7208 */ /* 0x000fca0000800000 */
[----:B------:R-:W-:Y:S01]  /*2730*/  FMUL R18, R15, UR4 ;  /* 0x000000040f127c20 */ /* 0x000fe20008400000 */
[----:B------:R-:W-:-:S03]  /*2740*/  ULDC UR4, c[0x0][0x604] ;  /* 0x0001810000047ab9 */ /* 0x000fc60000000800 */
[--C-:B------:R-:W-:Y:S01]  /*2750*/  FFMA R15, R26, UR4, -R18.reuse ;  /* 0x000000041a0f7c23 */ /* 0x100fe20008000812 */
[----:B------:R-:W-:Y:S02]  /*2760*/  ULDC UR4, c[0x0][0x604] ;  /* 0x0001810000047ab9 */ /* 0x000fe40000000800 */
[--C-:B------:R-:W-:Y:S01]  /*2770*/  FFMA R20, R27, UR4, -R18.reuse ;  /* 0x000000041b147c23 */ /* 0x100fe20008000812 */
[----:B------:R-:W-:Y:S01]  /*2780*/  ULDC UR4, c[0x0][0x604] ;  /* 0x0001810000047ab9 */ /* 0x000fe20000000800 */
[----:B------:R-:W-:Y:S01]  /*2790*/  FSETP.GEU.AND P1, PT, R15, -126, PT ;  /* 0xc2fc00000f00780b */ /* 0x000fe20003f2e000 */
        /* <DEDUP_REMOVED lines=8> */
[----:B-1----:R-:W-:Y:S01]  /*2820*/  FMNMX R12, R7, R12, !PT ;  /* 0x0000000c070c7209 */ /* 0x002fe20007800000 */
[--C-:B------:R-:W-:Y:S01]  /*2830*/  FFMA R24, R35, UR4, -R18.reuse ;  /* 0x0000000423187c23 */ /* 0x100fe20008000812 */
[----:B------:R-:W-:Y:S01]  /*2840*/  FSETP.GEU.AND P2, PT, R22, -126, PT ;  /* 0xc2fc00001600780b */ /* 0x000fe20003f4e000 */
[----:B------:R-:W-:Y:S01]  /*2850*/  ULDC UR4, c[0x0][0x604] ;  /* 0x0001810000047ab9 */ /* 0x000fe20000000800 */
[----:B------:R-:W-:Y:S01]  /*2860*/  FSETP.NEU.AND P5, PT, R12, -INF , PT ;  /* 0xff8000000c00780b */ /* 0x000fe20003fad000 */
[----:B------:R-:W-:Y:S01]  /*2870*/  @!P1 FMUL R15, R15, 0.5 ;  /* 0x3f0000000f0f9820 */ /* 0x000fe20000400000 */
[----:B------:R-:W-:Y:S01]  /*2880*/  FSETP.GEU.AND P6, PT, R17, -126, PT ;  /* 0xc2fc00001100780b */ /* 0x000fe20003fce000 */
[----:B------:R-:W-:Y:S01]  /*2890*/  @!P4 FMUL R20, R20, 0.5 ;  /* 0x3f0000001414c820 */ /* 0x000fe20000400000 */
[----:B------:R-:W-:Y:S01]  /*28a0*/  FSEL R7, R12, RZ, P5 ;  /* 0x000000ff0c077208 */ /* 0x000fe20002800000 */
[----:B------:R-:W-:Y:S01]  /*28b0*/  FFMA R31, R38, UR4, -R18 ;  /* 0x00000004261f7c23 */ /* 0x000fe20008000812 */
[----:B------:R-:W-:Y:S01]  /*28c0*/  FSETP.GEU.AND P5, PT, R24, -126, PT ;  /* 0xc2fc00001800780b */ /* 0x000fe20003fae000 */
[----:B------:R-:W-:Y:S01]  /*28d0*/  @!P3 FMUL R27, R27, 0.5 ;  /* 0x3f0000001b1bb820 */ /* 0x000fe20000400000 */
[----:B------:R-:W1:Y:S01]  /*28e0*/  MUFU.EX2 R15, R15 ;  /* 0x0000000f000f7308 */ /* 0x000e620000000800 */
[----:B------:R-:W-:-:S02]  /*28f0*/  ULDC UR4, c[0x0][0x604] ;  /* 0x0001810000047ab9 */ /* 0x000fc40000000800 */
[----:B------:R-:W-:Y:S01]  /*2900*/  @!P2 FMUL R22, R22, 0.5 ;  /* 0x3f0000001616a820 */ /* 0x000fe20000400000 */
[--C-:B------:R-:W-:Y:S01]  /*2910*/  FFMA R26, R39, UR4, -R18.reuse ;  /* 0x00000004271a7c23 */ /* 0x100fe20008000812 */
[----:B------:R-:W-:Y:S02]  /*2920*/  ULDC UR4, c[0x0][0x604] ;  /* 0x0001810000047ab9 */ /* 0x000fe40000000800 */
[----:B------:R-:W-:Y:S01]  /*2930*/  @!P6 FMUL R17, R17, 0.5 ;  /* 0x3f0000001111e820 */ /* 0x000fe20000400000 */
[----:B------:R-:W2:Y:S01]  /*2940*/  MUFU.EX2 R27, R27 ;  /* 0x0000001b001b7308 */ /* 0x000ea20000000800 */
[--C-:B------:R-:W-:Y:S01]  /*2950*/  FFMA R19, R42, UR4, -R18.reuse ;  /* 0x000000042a137c23 */ /* 0x100fe20008000812 */
[----:B------:R-:W-:Y:S01]  /*2960*/  ULDC UR4, c[0x0][0x604] ;  /* 0x0001810000047ab9 */ /* 0x000fe20000000800 */
[----:B------:R-:W-:Y:S01]  /*2970*/  @!P5 FMUL R24, R24, 0.5 ;  /* 0x3f0000001818d820 */ /* 0x000fe20000400000 */
[----:B------:R-:W-:Y:S01]  /*2980*/  FFMA R30, R43, UR4, -R18 ;  /* 0x000000042b1e7c23 */ /* 0x000fe20008000812 */
[----:B------:R-:W-:-:S02]  /*2990*/  ULDC UR4, c[0x0][0x604] ;  /* 0x0001810000047ab9 */ /* 0x000fc40000000800 */
[--C-:B------:R-:W-:Y:S01]  /*29a0*/  FFMA R35, R46, UR4, -R18.reuse ;  /* 0x000000042e237c23 */ /* 0x100fe20008000812 */
[----:B------:R-:W3:Y:S01]  /*29b0*/  MUFU.EX2 R20, R20 ;  /* 0x0000001400147308 */ /* 0x000ee20000000800 */
[----:B-1----:R-:W-:Y:S01]  /*29c0*/  @!P1 FMUL R15, R15, R15 ;  /* 0x0000000f0f0f9220 */ /* 0x002fe20000400000 */
[----:B------:R-:W-:Y:S01]  /*29d0*/  FSETP.GEU.AND P1, PT, R31, -126, PT ;  /* 0xc2fc00001f00780b */ /* 0x000fe20003f2e000 */
[----:B------:R-:W-:Y:S02]  /*29e0*/  ULDC UR4, c[0x0][0x604] ;  /* 0x0001810000047ab9 */ /* 0x000fe40000000800 */
[--C-:B------:R-:W-:Y:S01]  /*29f0*/  FFMA R34, R47, UR4, -R18.reuse ;  /* 0x000000042f227c23 */ /* 0x100fe20008000812 */
[----:B------:R-:W-:Y:S02]  /*2a00*/  ULDC UR4, c[0x0][0x604] ;  /* 0x0001810000047ab9 */ /* 0x000fe40000000800 */
[----:B------:R-:W1:Y:S01]  /*2a10*/  MUFU.EX2 R17, R17 ;  /* 0x0000001100117308 */ /* 0x000e620000000800 */
[----:B--2---:R-:W-:Y:S01]  /*2a20*/  @!P3 FMUL R27, R27, R27 ;  /* 0x0000001b1b1bb220 */ /* 0x004fe20000400000 */
[----:B------:R-:W-:Y:S01]  /*2a30*/  FSETP.GEU.AND P3, PT, R19, -126, PT ;  /* 0xc2fc00001300780b */ /* 0x000fe20003f6e000 */
[----:B------:R-:W-:Y:S01]  /*2a40*/  FFMA R21, R50, UR4, -R18 ;  /* 0x0000000432157c23 */ /* 0x000fe20008000812 */
[----:B------:R-:W-:-:S02]  /*2a50*/  ULDC UR4, c[0x0][0x604] ;  /* 0x0001810000047ab9 */ /* 0x000fc40000000800 */
[--C-:B------:R-:W-:Y:S01]  /*2a60*/  FFMA R38, R51, UR4, -R18.reuse ;  /* 0x0000000433267c23 */ /* 0x100fe20008000812 */
[----:B------:R-:W-:Y:S01]  /*2a70*/  @!P1 FMUL R31, R31, 0.5 ;  /* 0x3f0000001f1f9820 */ /* 0x000fe20000400000 */
[----:B------:R-:W2:Y:S01]  /*2a80*/  MUFU.EX2 R22, R22 ;  /* 0x0000001600167308 */ /* 0x000ea20000000800 */
[----:B---3--:R-:W-:Y:S01]  /*2a90*/  @!P4 FMUL R20, R20, R20 ;  /* 0x000000141414c220 */ /* 0x008fe20000400000 */
[----:B------:R-:W-:Y:S01]  /*2aa0*/  FSETP.GEU.AND P4, PT, R26, -126, PT ;  /* 0xc2fc00001a00780b */ /* 0x000fe20003f8e000 */
[----:B------:R-:W-:Y:S02]  /*2ab0*/  ULDC UR4, c[0x0][0x604] ;  /* 0x0001810000047ab9 */ /* 0x000fe40000000800 */
[--C-:B------:R-:W-:Y:S01]  /*2ac0*/  FFMA R42, R54, UR4, -R18.reuse ;  /* 0x00000004362a7c23 */ /* 0x100fe20008000812 */
[----:B------:R-:W-:Y:S01]  /*2ad0*/  ULDC UR4, c[0x0][0x604] ;  /* 0x0001810000047ab9 */ /* 0x000fe20000000800 */
[----:B------:R-:W-:Y:S01]  /*2ae0*/  @!P3 FMUL R19, R19, 0.5 ;  /* 0x3f0000001313b820 */ /* 0x000fe20000400000 */
[----:B------:R-:W3:Y:S01]  /*2af0*/  MUFU.EX2 R24, R24 ;  /* 0x0000001800187308 */ /* 0x000ee20000000800 */
[----:B-1----:R-:W-:Y:S01]  /*2b00*/  @!P6 FMUL R17, R17, R17 ;  /* 0x000000111111e220 */ /* 0x002fe20000400000 */
[----:B------:R-:W-:Y:S01]  /*2b10*/  FSETP.GEU.AND P6, PT, R35, -126, PT ;  /* 0xc2fc00002300780b */ /* 0x000fe20003fce000 */
[----:B------:R-:W-:Y:S01]  /*2b20*/  FFMA R39, R55, UR4, -R18 ;  /* 0x0000000437277c23 */ /* 0x000fe20008000812 */
[----:B------:R-:W-:-:S02]  /*2b30*/  ULDC UR4, c[0x0][0x604] ;  /* 0x0001810000047ab9 */ /* 0x000fc40000000800 */
[--C-:B------:R-:W-:Y:S01]  /*2b40*/  FFMA R46, R58, UR4, -R18.reuse ;  /* 0x000000043a2e7c23 */ /* 0x100fe20008000812 */
[----:B------:R-:W-:Y:S01]  /*2b50*/  @!P4 FMUL R26, R26, 0.5 ;  /* 0x3f0000001a1ac820 */ /* 0x000fe20000400000 */
[----:B------:R-:W1:Y:S01]  /*2b60*/  MUFU.EX2 R31, R31 ;  /* 0x0000001f001f7308 */ /* 0x000e620000000800 */
[----:B--2---:R-:W-:Y:S01]  /*2b70*/  @!P2 FMUL R22, R22, R22 ;  /* 0x000000161616a220 */ /* 0x004fe20000400000 */
[----:B------:R-:W-:Y:S01]  /*2b80*/  FSETP.GEU.AND P2, PT, R30, -126, PT ;  /* 0xc2fc00001e00780b */ /* 0x000fe20003f4e000 */
[----:B------:R-:W-:Y:S02]  /*2b90*/  ULDC UR4, c[0x0][0x604] ;  /* 0x0001810000047ab9 */ /* 0x000fe40000000800 */
[--C-:B------:R-:W-:Y:S01]  /*2ba0*/  FFMA R23, R59, UR4, -R18.reuse ;  /* 0x000000043b177c23 */ /* 0x100fe20008000812 */
[----:B------:R-:W-:Y:S01]  /*2bb0*/  ULDC UR4, c[0x0][0x604] ;  /* 0x0001810000047ab9 */ /* 0x000fe20000000800 */
[----:B------:R-:W-:Y:S01]  /*2bc0*/  @!P6 FMUL R35, R35, 0.5 ;  /* 0x3f0000002323e820 */ /* 0x000fe20000400000 */
[----:B------:R-:W2:Y:S01]  /*2bd0*/  MUFU.EX2 R19, R19 ;  /* 0x0000001300137308 */ /* 0x000ea20000000800 */
[----:B---3--:R-:W-:Y:S01]  /*2be0*/  @!P5 FMUL R24, R24, R24 ;  /* 0x000000181818d220 */ /* 0x008fe20000400000 */
[----:B------:R-:W-:Y:S01]  /*2bf0*/  FSETP.GEU.AND P5, PT, R34, -126, PT ;  /* 0xc2fc00002200780b */ /* 0x000fe20003fae000 */
[----:B------:R-:W-:Y:S01]  /*2c00*/  FFMA R50, R62, UR4, -R18 ;  /* 0x000000043e327c23 */ /* 0x000fe20008000812 */
[----:B------:R-:W-:-:S02]  /*2c10*/  ULDC UR4, c[0x0][0x604] ;  /* 0x0001810000047ab9 */ /* 0x000fc40000000800 */
[--C-:B------:R-:W-:Y:S01]  /*2c20*/  FFMA R43, R63, UR4, -R18.reuse ;  /* 0x000000043f2b7c23 */ /* 0x100fe20008000812 */
[----:B------:R-:W-:Y:S01]  /*2c30*/  @!P2 FMUL R30, R30, 0.5 ;  /* 0x3f0000001e1ea820 */ /* 0x000fe20000400000 */
[----:B------:R-:W3:Y:S01]  /*2c40*/  MUFU.EX2 R26, R26 ;  /* 0x0000001a001a7308 */ /* 0x000ee20000000800 */
[----:B-1----:R-:W-:Y:S01]  /*2c50*/  @!P1 FMUL R31, R31, R31 ;  /* 0x0000001f1f1f9220 */ /* 0x002fe20000400000 */
[----:B------:R-:W-:Y:S01]  /*2c60*/  FSETP.GEU.AND P1, PT, R21, -126, PT ;  /* 0xc2fc00001500780b */ /* 0x000fe20003f2e000 */
[----:B------:R-:W-:Y:S02]  /*2c70*/  ULDC UR4, c[0x0][0x604] ;  /* 0x0001810000047ab9 */ /* 0x000fe40000000800 */
[--C-:B------:R-:W-:Y:S01]  /*2c80*/  FFMA R66, R66, UR4, -R18.reuse ;  /* 0x0000000442427c23 */ /* 0x100fe20008000812 */
[----:B------:R-:W-:Y:S01]  /*2c90*/  ULDC UR4, c[0x0][0x604] ;  /* 0x0001810000047ab9 */ /* 0x000fe20000000800 */
[----:B------:R-:W-:Y:S01]  /*2ca0*/  @!P5 FMUL R34, R34, 0.5 ;  /* 0x3f0000002222d820 */ /* 0x000fe20000400000 */
        /* <DEDUP_REMOVED lines=39> */
[----:B------:R-:W-:Y:S01]  /*2f20*/  FFMA R83, R83, UR4, -R18 ;  /* 0x0000000453537c23 */ /* 0x000fe20008000812 */
[----:B------:R-:W-:Y:S01]  /*2f30*/  ULDC UR4, c[0x0][0x604] ;  /* 0x0001810000047ab9 */ /* 0x000fe20000000800 */
[----:B------:R-:W-:Y:S01]  /*2f40*/  @!P5 FMUL R23, R23, 0.5 ;  /* 0x3f0000001717d820 */ /* 0x000fe20000400000 */
[----:B------:R-:W1:Y:S01]  /*2f50*/  MUFU.EX2 R46, R46 ;  /* 0x0000002e002e7308 */ /* 0x000e620000000800 */
[----:B--2---:R-:W-:Y:S01]  /*2f60*/  @!P3 FMUL R42, R42, R42 ;  /* 0x0000002a2a2ab220 */ /* 0x004fe20000400000 */
[----:B------:R-:W-:-:S05]  /*2f70*/  FSETP.GEU.AND P3, PT, R66, -126, PT ;  /* 0xc2fc00004200780b */ /* 0x000fca0003f6e000 */
[----:B------:R-:W-:Y:S01]  /*2f80*/  @!P1 FMUL R50, R50, 0.5 ;  /* 0x3f00000032329820 */ /* 0x000fe20000400000 */
[----:B------:R-:W2:Y:S01]  /*2f90*/  MUFU.EX2 R39, R39 ;  /* 0x0000002700277308 */ /* 0x000ea20000000800 */
[----:B---3--:R-:W-:Y:S01]  /*2fa0*/  @!P4 FMUL R38, R38, R38 ;  /* 0x000000262626c220 */ /* 0x008fe20000400000 */
[----:B------:R-:W-:-:S05]  /*2fb0*/  FSETP.GEU.AND P4, PT, R43, -126, PT ;  /* 0xc2fc00002b00780b */ /* 0x000fca0003f8e000 */
[----:B------:R-:W-:Y:S01]  /*2fc0*/  @!P3 FMUL R66, R66, 0.5 ;  /* 0x3f0000004242b820 */ /* 0x000fe20000400000 */
[----:B------:R-:W3:Y:S01]  /*2fd0*/  MUFU.EX2 R23, R23 ;  /* 0x0000001700177308 */ /* 0x000ee20000000800 */
[----:B-1----:R-:W-:Y:S01]  /*2fe0*/  @!P6 FMUL R46, R46, R46 ;  /* 0x0000002e2e2ee220 */ /* 0x002fe20000400000 */
[----:B------:R-:W-:-:S05]  /*2ff0*/  FSETP.GEU.AND P6, PT, R70, -126, PT ;  /* 0xc2fc00004600780b */ /* 0x000fca0003fce000 */
        /* <DEDUP_REMOVED lines=25> */
[----:B------:R1:W4:Y:S01]  /*3190*/  MUFU.EX2 R78, R47 ;  /* 0x0000002f004e7308 */ /* 0x0003220000000800 */
[----:B--2---:R-:W-:Y:S01]  /*31a0*/  @!P2 FMUL R55, R55, R55 ;  /* 0x000000373737a220 */ /* 0x004fe20000400000 */
[----:B------:R-:W-:-:S05]  /*31b0*/  FSETP.GEU.AND P2, PT, R79, -126, PT ;  /* 0xc2fc00004f00780b */ /* 0x000fca0003f4e000 */
[----:B------:R-:W-:Y:S01]  /*31c0*/  @!P4 FMUL R75, R75, 0.5 ;  /* 0x3f0000004b4bc820 */ /* 0x000fe20000400000 */
[----:B------:R-:W2:Y:S01]  /*31d0*/  MUFU.EX2 R82, R51 ;  /* 0x0000003300527308 */ /* 0x000ea20000000800 */
[----:B---3--:R-:W-:Y:S01]  /*31e0*/  @!P5 FMUL R89, R89, R89 ;  /* 0x000000595959d220 */ /* 0x008fe20000400000 */
[----:B------:R-:W-:Y:S01]  /*31f0*/  FSETP.GEU.AND P5, PT, R83, -126, PT ;  /* 0xc2fc00005300780b */ /* 0x000fe20003fae000 */
[--C-:B-1----:R-:W-:Y:S01]  /*3200*/  FFMA R47, R86, UR4, -R18.reuse ;  /* 0x00000004562f7c23 */ /* 0x102fe20008000812 */
[----:B------:R-:W-:Y:S02]  /*3210*/  ULDC UR4, c[0x0][0x604] ;  /* 0x0001810000047ab9 */ /* 0x000fe40000000800 */
[----:B------:R-:W-:Y:S01]  /*3220*/  FFMA R18, R87, UR4, -R18 ;  /* 0x0000000457127c23 */ /* 0x000fe20008000812 */
[----:B------:R-:W-:Y:S01]  /*3230*/  @!P2 FMUL R79, R79, 0.5 ;  /* 0x3f0000004f4fa820 */ /* 0x000fe20000400000 */
[----:B------:R-:W1:Y:S01]  /*3240*/  MUFU.EX2 R86, R54 ;  /* 0x0000003600567308 */ /* 0x000e620000000800 */
[----:B------:R-:W-:Y:S01]  /*3250*/  ULDC UR4, c[0x0][0x604] ;  /* 0x0001810000047ab9 */ /* 0x000fe20000000800 */
[----:B----4-:R-:W-:Y:S01]  /*3260*/  @!P1 FMUL R78, R78, R78 ;  /* 0x0000004e4e4e9220 */ /* 0x010fe20000400000 */
[----:B------:R-:W-:Y:S01]  /*3270*/  FMUL R7, R7, UR4 ;  /* 0x0000000407077c20 */ /* 0x000fe20008400000 */
[----:B------:R-:W-:Y:S01]  /*3280*/  ULDC UR4, c[0x0][0x604] ;  /* 0x0001810000047ab9 */ /* 0x000fe20000000800 */
[----:B------:R-:W-:Y:S01]  /*3290*/  FSETP.GEU.AND P1, PT, R47, -126, PT ;  /* 0xc2fc00002f00780b */ /* 0x000fe20003f2e000 */
[----:B------:R-:W-:Y:S01]  /*32a0*/  FADD R66, R19, R78 ;  /* 0x0000004e13427221 */ /* 0x000fe20000000000 */
[----:B------:R-:W-:Y:S01]  /*32b0*/  @!P5 FMUL R83, R83, 0.5 ;  /* 0x3f0000005353d820 */ /* 0x000fe20000400000 */
[----:B------:R-:W3:Y:S01]  /*32c0*/  MUFU.EX2 R91, R75 ;  /* 0x0000004b005b7308 */ /* 0x000ee20000000800 */
[--C-:B------:R-:W-:Y:S01]  /*32d0*/  FFMA R6, R6, UR4, -R7.reuse ;  /* 0x0000000406067c23 */ /* 0x100fe20008000807 */
[----:B------:R-:W-:Y:S01]  /*32e0*/  ULDC UR4, c[0x0][0x604] ;  /* 0x0001810000047ab9 */ /* 0x000fe20000000800 */
[----:B--2---:R-:W-:Y:S01]  /*32f0*/  @!P3 FMUL R82, R82, R82 ;  /* 0x000000525252b220 */ /* 0x004fe20000400000 */
[--C-:B------:R-:W-:Y:S01]  /*3300*/  FFMA R25, R25, UR4, -R7.reuse ;  /* 0x0000000419197c23 */ /* 0x100fe20008000807 */
[----:B------:R-:W-:Y:S01]  /*3310*/  ULDC UR4, c[0x0][0x604] ;  /* 0x0001810000047ab9 */ /* 0x000fe20000000800 */
[----:B------:R-:W-:Y:S01]  /*3320*/  FSETP.GEU.AND P3, PT, R6, -126, PT ;  /* 0xc2fc00000600780b */ /* 0x000fe20003f6e000 */
[--C-:B------:R-:W-:Y:S01]  /*3330*/  FFMA R51, R28, UR4, -R7.reuse ;  /* 0x000000041c337c23 */ /* 0x100fe20008000807 */
[----:B------:R-:W2:Y:S01]  /*3340*/  MUFU.EX2 R93, R79 ;  /* 0x0000004f005d7308 */ /* 0x000ea20000000800 */
[----:B------:R-:W-:Y:S01]  /*3350*/  ULDC UR4, c[0x0][0x604] ;  /* 0x0001810000047ab9 */ /* 0x000fe20000000800 */
[----:B-1----:R-:W-:Y:S01]  /*3360*/  @!P6 FMUL R86, R86, R86 ;  /* 0x000000565656e220 */ /* 0x002fe20000400000 */
[--C-:B------:R-:W-:Y:S01]  /*3370*/  FFMA R29, R29, UR4, -R7.reuse ;  /* 0x000000041d1d7c23 */ /* 0x100fe20008000807 */
[----:B------:R-:W-:Y:S01]  /*3380*/  FSETP.GEU.AND P6, PT, R51, -126, PT ;  /* 0xc2fc00003300780b */ /* 0x000fe20003fce000 */
[----:B------:R-:W-:Y:S01]  /*3390*/  @!P1 FMUL R47, R47, 0.5 ;  /* 0x3f0000002f2f9820 */ /* 0x000fe20000400000 */
[----:B------:R-:W-:Y:S01]  /*33a0*/  ULDC UR4, c[0x0][0x604] ;  /* 0x0001810000047ab9 */ /* 0x000fe20000000800 */
[----:B------:R-:W-:Y:S01]  /*33b0*/  FADD R70, R21, R86 ;  /* 0x0000005615467221 */ /* 0x000fe20000000000 */
[----:B------:R-:W1:Y:S01]  /*33c0*/  MUFU.EX2 R95, R83 ;  /* 0x00000053005f7308 */ /* 0x000e620000000800 */
[----:B---3--:R-:W-:Y:S01]  /*33d0*/  @!P4 FMUL R91, R91, R91 ;  /* 0x0000005b5b5bc220 */ /* 0x008fe20000400000 */
[----:B------:R-:W-:Y:S01]  /*33e0*/  FSETP.GEU.AND P4, PT, R18, -126, PT ;  /* 0xc2fc00001200780b */ /* 0x000fe20003f8e000 */
[----:B------:R-:W-:Y:S01]  /*33f0*/  @!P3 FMUL R6, R6, 0.5 ;  /* 0x3f0000000606b820 */ /* 0x000fe20000400000 */
[----:B------:R-:W-:Y:S01]  /*3400*/  FFMA R54, R32, UR4, -R7 ;  /* 0x0000000420367c23 */ /* 0x000fe20008000807 */
[----:B------:R-:W-:-:S02]  /*3410*/  ULDC UR4, c[0x0][0x604] ;  /* 0x0001810000047ab9 */ /* 0x000fc40000000800 */
[--C-:B------:R-:W-:Y:S01]  /*3420*/  FFMA R33, R33, UR4, -R7.reuse ;  /* 0x0000000421217c23 */ /* 0x100fe20008000807 */
[----:B------:R-:W3:Y:S01]  /*3430*/  MUFU.EX2 R47, R47 ;  /* 0x0000002f002f7308 */ /* 0x000ee20000000800 */
[----:B--2---:R-:W-:Y:S01]  /*3440*/  @!P2 FMUL R93, R93, R93 ;  /* 0x0000005d5d5da220 */ /* 0x004fe20000400000 */
[----:B------:R-:W-:Y:S01]  /*3450*/  FSETP.GEU.AND P2, PT, R25, -126, PT ;  /* 0xc2fc00001900780b */ /* 0x000fe20003f4e000 */
[----:B------:R-:W-:Y:S01]  /*3460*/  @!P6 FMUL R51, R51, 0.5 ;  /* 0x3f0000003333e820 */ /* 0x000fe20000400000 */
[----:B------:R-:W-:Y:S02]  /*3470*/  ULDC UR4, c[0x0][0x604] ;  /* 0x0001810000047ab9 */ /* 0x000fe40000000800 */
[----:B------:R-:W-:Y:S01]  /*3480*/  FFMA R36, R36, UR4, -R7 ;  /* 0x0000000424247c23 */ /* 0x000fe20008000807 */
[----:B------:R-:W-:Y:S01]  /*3490*/  @!P4 FMUL R18, R18, 0.5 ;  /* 0x3f0000001212c820 */ /* 0x000fe20000400000 */
[----:B------:R-:W2:Y:S01]  /*34a0*/  MUFU.EX2 R28, R6 ;  /* 0x00000006001c7308 */ /* 0x000ea20000000800 */
[----:B-1----:R-:W-:Y:S01]  /*34b0*/  @!P5 FMUL R95, R95, R95 ;  /* 0x0000005f5f5fd220 */ /* 0x002fe20000400000 */
[----:B------:R-:W-:Y:S01]  /*34c0*/  FSETP.GEU.AND P5, PT, R29, -126, PT ;  /* 0xc2fc00001d00780b */ /* 0x000fe20003fae000 */
[----:B------:R-:W-:-:S02]  /*34d0*/  ULDC UR4, c[0x0][0x604] ;  /* 0x0001810000047ab9 */ /* 0x000fc40000000800 */
[--C-:B------:R-:W-:Y:S01]  /*34e0*/  FFMA R37, R37, UR4, -R7.reuse ;  /* 0x0000000425257c23 */ /* 0x100fe20008000807 */
[----:B------:R-:W-:Y:S01]  /*34f0*/  ULDC UR4, c[0x0][0x604] ;  /* 0x0001810000047ab9 */ /* 0x000fe20000000800 */
[----:B------:R-:W-:Y:S01]  /*3500*/  @!P2 FMUL R25, R25, 0.5 ;  /* 0x3f0000001919a820 */ /* 0x000fe20000400000 */
[----:B------:R-:W1:Y:S01]  /*3510*/  MUFU.EX2 R32, R51 ;  /* 0x0000003300207308 */ /* 0x000e620000000800 */
[--C-:B------:R-:W-:Y:S01]  /*3520*/  FFMA R40, R40, UR4, -R7.reuse ;  /* 0x0000000428287c23 */ /* 0x100fe20008000807 */
[----:B---3--:R-:W-:Y:S01]  /*3530*/  @!P1 FMUL R47, R47, R47 ;  /* 0x0000002f2f2f9220 */ /* 0x008fe20000400000 */
[----:B------:R-:W-:Y:S01]  /*3540*/  ULDC UR4, c[0x0][0x604] ;  /* 0x0001810000047ab9 */ /* 0x000fe20000000800 */
[----:B------:R-:W-:Y:S01]  /*3550*/  FSETP.GEU.AND P1, PT, R54, -126, PT ;  /* 0xc2fc00003600780b */ /* 0x000fe20003f2e000 */
[--C-:B------:R-:W-:Y:S01]  /*3560*/  FFMA R41, R41, UR4, -R7.reuse ;  /* 0x0000000429297c23 */ /* 0x100fe20008000807 */
[----:B------:R-:W-:Y:S01]  /*3570*/  ULDC UR4, c[0x0][0x604] ;  /* 0x0001810000047ab9 */ /* 0x000fe20000000800 */
[----:B------:R-:W-:Y:S01]  /*3580*/  @!P5 FMUL R29, R29, 0.5 ;  /* 0x3f0000001d1dd820 */ /* 0x000fe20000400000 */
[----:B------:R-:W3:Y:S01]  /*3590*/  MUFU.EX2 R18, R18 ;  /* 0x0000001200127308 */ /* 0x000ee20000000800 */
[----:B--2---:R-:W-:Y:S01]  /*35a0*/  @!P3 FMUL R28, R28, R28 ;  /* 0x0000001c1c1cb220 */ /* 0x004fe20000400000 */
[----:B------:R-:W-:Y:S01]  /*35b0*/  FSETP.GEU.AND P3, PT, R36, -126, PT ;  /* 0xc2fc00002400780b */ /* 0x000fe20003f6e000 */
[----:B------:R-:W-:Y:S01]  /*35c0*/  FFMA R44, R44, UR4, -R7 ;  /* 0x000000042c2c7c23 */ /* 0x000fe20008000807 */
[----:B------:R-:W-:-:S02]  /*35d0*/  ULDC UR4, c[0x0][0x604] ;  /* 0x0001810000047ab9 */ /* 0x000fc40000000800 */
[--C-:B------:R-:W-:Y:S01]  /*35e0*/  FFMA R45, R45, UR4, -R7.reuse ;  /* 0x000000042d2d7c23 */ /* 0x100fe20008000807 */
[----:B------:R-:W-:Y:S01]  /*35f0*/  ULDC UR4, c[0x0][0x604] ;  /* 0x0001810000047ab9 */ /* 0x000fe20000000800 */
[----:B------:R-:W2:Y:S01]  /*3600*/  MUFU.EX2 R59, R25 ;  /* 0x00000019003b7308 */ /* 0x000ea20000000800 */
[----:B-1----:R-:W-:Y:S01]  /*3610*/  @!P6 FMUL R32, R32, R32 ;  /* 0x000000202020e220 */ /* 0x002fe20000400000 */
[----:B------:R-:W-:Y:S01]  /*3620*/  FSETP.GEU.AND P6, PT, R40, -126, PT ;  /* 0xc2fc00002800780b */ /* 0x000fe20003fce000 */
[----:B------:R-:W-:Y:S01]  /*3630*/  @!P1 FMUL R54, R54, 0.5 ;  /* 0x3f00000036369820 */ /* 0x000fe20000400000 */
[--C-:B------:R-:W-:Y:S01]  /*3640*/  FFMA R48, R48, UR4, -R7.reuse ;  /* 0x0000000430307c23 */ /* 0x100fe20008000807 */
[----:B------:R-:W-:Y:S02]  /*3650*/  ULDC UR4, c[0x0][0x604] ;  /* 0x0001810000047ab9 */ /* 0x000fe40000000800 */
[----:B------:R-:W-:Y:S01]  /*3660*/  @!P3 FMUL R36, R36, 0.5 ;  /* 0x3f0000002424b820 */ /* 0x000fe20000400000 */
[----:B------:R-:W1:Y:S01]  /*3670*/  MUFU.EX2 R63, R29 ;  /* 0x0000001d003f7308 */ /* 0x000e620000000800 */
[----:B---3--:R-:W-:Y:S01]  /*3680*/  @!P4 FMUL R18, R18, R18 ;  /* 0x000000121212c220 */ /* 0x008fe20000400000 */
[----:B------:R-:W-:Y:S01]  /*3690*/  FSETP.GEU.AND P4, PT, R33, -126, PT ;  /* 0xc2fc00002100780b */ /* 0x000fe20003f8e000 */
[----:B------:R-:W-:Y:S01]  /*36a0*/  FFMA R49, R49, UR4, -R7 ;  /* 0x0000000431317c23 */ /* 0x000fe20008000807 */
[----:B------:R-:W-:-:S02]  /*36b0*/  ULDC UR4, c[0x0][0x604] ;  /* 0x0001810000047ab9 */ /* 0x000fc40000000800 */
[--C-:B------:R-:W-:Y:S01]  /*36c0*/  FFMA R52, R52, UR4, -R7.reuse ;  /* 0x0000000434347c23 */ /* 0x100fe20008000807 */
[----:B------:R-:W-:Y:S01]  /*36d0*/  @!P6 FMUL R40, R40, 0.5 ;  /* 0x3f0000002828e820 */ /* 0x000fe20000400000 */
[----:B------:R-:W3:Y:S01]  /*36e0*/  MUFU.EX2 R54, R54 ;  /* 0x0000003600367308 */ /* 0x000ee20000000800 */
[----:B--2---:R-:W-:Y:S01]  /*36f0*/  @!P2 FMUL R59, R59, R59 ;  /* 0x0000003b3b3ba220 */ /* 0x004fe20000400000 */
[----:B------:R-:W-:Y:S01]  /*3700*/  FSETP.GEU.AND P2, PT, R37, -126, PT ;  /* 0xc2fc00002500780b */ /* 0x000fe20003f4e000 */
[----:B------:R-:W-:Y:S02]  /*3710*/  ULDC UR4, c[0x0][0x604] ;  /* 0x0001810000047ab9 */ /* 0x000fe40000000800 */
[--C-:B------:R-:W-:Y:S01]  /*3720*/  FFMA R53, R53, UR4, -R7.reuse ;  /* 0x0000000435357c23 */ /* 0x100fe20008000807 */
[----:B------:R-:W-:Y:S01]  /*3730*/  ULDC UR4, c[0x0][0x604] ;  /* 0x0001810000047ab9 */ /* 0x000fe20000000800 */
[----:B------:R-:W-:Y:S01]  /*3740*/  @!P4 FMUL R33, R33, 0.5 ;  /* 0x3f0000002121c820 */ /* 0x000fe20000400000 */
[----:B------:R-:W2:Y:S01]  /*3750*/  MUFU.EX2 R36, R36 ;  /* 0x0000002400247308 */ /* 0x000ea20000000800 */
[----:B-1----:R-:W-:Y:S01]  /*3760*/  @!P5 FMUL R63, R63, R63 ;  /* 0x0000003f3f3fd220 */ /* 0x002fe20000400000 */
[----:B------:R-:W-:Y:S01]  /*3770*/  FSETP.GEU.AND P5, PT, R41, -126, PT ;  /* 0xc2fc00002900780b */ /* 0x000fe20003fae000 */
[----:B------:R-:W-:Y:S01]  /*3780*/  FFMA R56, R56, UR4, -R7 ;  /* 0x0000000438387c23 */ /* 0x000fe20008000807 */
[----:B------:R-:W-:-:S02]  /*3790*/  ULDC UR4, c[0x0][0x604] ;  /* 0x0001810000047ab9 */ /* 0x000fc40000000800 */
[--C-:B------:R-:W-:Y:S01]  /*37a0*/  FFMA R6, R57, UR4, -R7.reuse ;  /* 0x0000000439067c23 */ /* 0x100fe20008000807 */
[----:B------:R-:W-:Y:S01]  /*37b0*/  @!P2 FMUL R37, R37, 0.5 ;  /* 0x3f0000002525a820 */ /* 0x000fe20000400000 */
[----:B------:R-:W1:Y:S01]  /*37c0*/  MUFU.EX2 R40, R40 ;  /* 0x0000002800287308 */ /* 0x000e620000000800 */
[----:B---3--:R-:W-:Y:S01]  /*37d0*/  @!P1 FMUL R54, R54, R54 ;  /* 0x0000003636369220 */ /* 0x008fe20000400000 */
[----:B------:R-:W-:Y:S01]  /*37e0*/  FSETP.GEU.AND P1, PT, R44, -126, PT ;  /* 0xc2fc00002c00780b */ /* 0x000fe20003f2e000 */
[----:B------:R-:W-:Y:S02]  /*37f0*/  ULDC UR4, c[0x0][0x604] ;  /* 0x0001810000047ab9 */ /* 0x000fe40000000800 */
[--C-:B------:R-:W-:Y:S01]  /*3800*/  FFMA R60, R60, UR4, -R7.reuse ;  /* 0x000000043c3c7c23 */ /* 0x100fe20008000807 */
[----:B------:R-:W-:Y:S01]  /*3810*/  ULDC UR4, c[0x0][0x604] ;  /* 0x0001810000047ab9 */ /* 0x000fe20000000800 */
[----:B------:R-:W-:Y:S01]  /*3820*/  @!P5 FMUL R41, R41, 0.5 ;  /* 0x3f0000002929d820 */ /* 0x000fe20000400000 */
[----:B------:R3:W4:Y:S01]  /*3830*/  MUFU.EX2 R67, R33 ;  /* 0x0000002100437308 */ /* 0x0007220000000800 */
[----:B--2---:R-:W-:Y:S01]  /*3840*/  @!P3 FMUL R36, R36, R36 ;  /* 0x000000242424b220 */ /* 0x004fe20000400000 */
[----:B------:R-:W-:Y:S01]  /*3850*/  FSETP.GEU.AND P3, PT, R48, -126, PT ;  /* 0xc2fc00003000780b */ /* 0x000fe20003f6e000 */
[----:B------:R-:W-:Y:S01]  /*3860*/  FFMA R25, R61, UR4, -R7 ;  /* 0x000000043d197c23 */ /* 0x000fe20008000807 */
[----:B------:R-:W-:-:S02]  /*3870*/  ULDC UR4, c[0x0][0x604] ;  /* 0x0001810000047ab9 */ /* 0x000fc40000000800 */
[----:B------:R-:W-:Y:S01]  /*3880*/  FFMA R64, R64, UR4, -R7 ;  /* 0x0000000440407c23 */ /* 0x000fe20008000807 */
[----:B------:R-:W-:Y:S01]  /*3890*/  @!P1 FMUL R44, R44, 0.5 ;  /* 0x3f0000002c2c9820 */ /* 0x000fe20000400000 */
[----:B------:R-:W2:Y:S01]  /*38a0*/  MUFU.EX2 R71, R37 ;  /* 0x0000002500477308 */ /* 0x000ea20000000800 */
[----:B-1----:R-:W-:Y:S01]  /*38b0*/  @!P6 FMUL R40, R40, R40 ;  /* 0x000000282828e220 */ /* 0x002fe20000400000 */
[----:B------:R-:W-:Y:S01]  /*38c0*/  FSETP.GEU.AND P6, PT, R52, -126, PT ;  /* 0xc2fc00003400780b */ /* 0x000fe20003fce000 */
[----:B------:R-:W-:Y:S01]  /*38d0*/  ULDC UR4, c[0x0][0x604] ;  /* 0x0001810000047ab9 */ /* 0x000fe20000000800 */
[----:B---3--:R-:W-:Y:S01]  /*38e0*/  FADD R33, R24, R55 ;  /* 0x0000003718217221 */ /* 0x008fe20000000000 */
[--C-:B------:R-:W-:Y:S01]  /*38f0*/  FFMA R29, R65, UR4, -R7.reuse ;  /* 0x00000004411d7c23 */ /* 0x100fe20008000807 */
[----:B------:R-:W-:Y:S01]  /*3900*/  ULDC UR4, c[0x0][0x604] ;  /* 0x0001810000047ab9 */ /* 0x000fe20000000800 */
[----:B------:R-:W-:Y:S01]  /*3910*/  @!P3 FMUL R48, R48, 0.5 ;  /* 0x3f0000003030b820 */ /* 0x000fe20000400000 */
[----:B------:R-:W1:Y:S01]  /*3920*/  MUFU.EX2 R75, R41 ;  /* 0x00000029004b7308 */ /* 0x000e620000000800 */
[----:B----4-:R-:W-:Y:S01]  /*3930*/  @!P4 FMUL R67, R67, R67 ;  /* 0x000000434343c220 */ /* 0x010fe20000400000 */
[----:B------:R-:W-:Y:S01]  /*3940*/  FSETP.GEU.AND P4, PT, R45, -126, PT ;  /* 0xc2fc00002d00780b */ /* 0x000fe20003f8e000 */
[----:B------:R-:W-:Y:S01]  /*3950*/  FFMA R68, R68, UR4, -R7 ;  /* 0x0000000444447c23 */ /* 0x000fe20008000807 */
[----:B------:R-:W-:-:S02]  /*3960*/  ULDC UR4, c[0x0][0x604] ;  /* 0x0001810000047ab9 */ /* 0x000fc40000000800 */
[----:B------:R-:W-:Y:S01]  /*3970*/  FFMA R72, R72, UR4, -R7 ;  /* 0x0000000448487c23 */ /* 0x000fe20008000807 */
[----:B------:R-:W-:Y:S01]  /*3980*/  @!P6 FMUL R52, R52, 0.5 ;  /* 0x3f0000003434e820 */ /* 0x000fe20000400000 */
[----:B------:R-:W3:Y:S01]  /*3990*/  MUFU.EX2 R44, R44 ;  /* 0x0000002c002c7308 */ /* 0x000ee20000000800 */
[----:B--2---:R-:W-:Y:S01]  /*39a0*/  @!P2 FMUL R71, R71, R71 ;  /* 0x000000474747a220 */ /* 0x004fe20000400000 */
[----:B------:R-:W-:Y:S01]  /*39b0*/  FSETP.GEU.AND P2, PT, R49, -126, PT ;  /* 0xc2fc00003100780b */ /* 0x000fe20003f4e000 */
[----:B------:R-:W-:-:S04]  /*39c0*/  ULDC UR4, c[0x0][0x604] ;  /* 0x0001810000047ab9 */ /* 0x000fc80000000800 */
[----:B------:R-:W-:Y:S01]  /*39d0*/  @!P4 FMUL R45, R45, 0.5 ;  /* 0x3f0000002d2dc820 */ /* 0x000fe20000400000 */
[----:B------:R-:W2:Y:S01]  /*39e0*/  MUFU.EX2 R48, R48 ;  /* 0x0000003000307308 */ /* 0x000ea20000000800 */
[----:B-1----:R-:W-:Y:S01]  /*39f0*/  @!P5 FMUL R75, R75, R75 ;  /* 0x0000004b4b4bd220 */ /* 0x002fe20000400000 */
[----:B------:R-:W-:-:S05]  /*3a00*/  FSETP.GEU.AND P5, PT, R53, -126, PT ;  /* 0xc2fc00003500780b */ /* 0x000fca0003fae000 */
[----:B------:R-:W-:Y:S01]  /*3a10*/  @!P2 FMUL R49, R49, 0.5 ;  /* 0x3f0000003131a820 */ /* 0x000fe20000400000 */
[----:B------:R-:W1:Y:S01]  /*3a20*/  MUFU.EX2 R79, R45 ;  /* 0x0000002d004f7308 */ /* 0x000e620000000800 */
[----:B---3--:R-:W-:Y:S01]  /*3a30*/  @!P1 FMUL R44, R44, R44 ;  /* 0x0000002c2c2c9220 */ /* 0x008fe20000400000 */
[----:B------:R-:W-:-:S05]  /*3a40*/  FSETP.GEU.AND P1, PT, R56, -126, PT ;  /* 0xc2fc00003800780b */ /* 0x000fca0003f2e000 */
[----:B------:R-:W-:Y:S01]  /*3a50*/  @!P5 FMUL R53, R53, 0.5 ;  /* 0x3f0000003535d820 */ /* 0x000fe20000400000 */
[----:B------:R-:W3:Y:S01]  /*3a60*/  MUFU.EX2 R83, R49 ;  /* 0x0000003100537308 */ /* 0x000ee20000000800 */
[----:B--2---:R-:W-:Y:S01]  /*3a70*/  @!P3 FMUL R48, R48, R48 ;  /* 0x000000303030b220 */ /* 0x004fe20000400000 */
[----:B------:R-:W-:-:S05]  /*3a80*/  FSETP.GEU.AND P3, PT, R60, -126, PT ;  /* 0xc2fc00003c00780b */ /* 0x000fca0003f6e000 */
        /* <DEDUP_REMOVED lines=17> */
[----:B------:R1:W4:Y:S01]  /*3ba0*/  MUFU.EX2 R58, R6 ;  /* 0x00000006003a7308 */ /* 0x0003220000000800 */
[----:B---3--:R-:W-:Y:S01]  /*3bb0*/  @!P1 FMUL R87, R87, R87 ;  /* 0x0000005757579220 */ /* 0x008fe20000400000 */
[----:B------:R-:W-:-:S05]  /*3bc0*/  FSETP.GEU.AND P1, PT, R68, -126, PT ;  /* 0xc2fc00004400780b */ /* 0x000fca0003f2e000 */
[----:B------:R-:W-:Y:S01]  /*3bd0*/  @!P5 FMUL R29, R29, 0.5 ;  /* 0x3f0000001d1dd820 */ /* 0x000fe20000400000 */
[----:B------:R3:W5:Y:S01]  /*3be0*/  MUFU.EX2 R56, R25 ;  /* 0x0000001900387308 */ /* 0x0007620000000800 */
[----:B-1----:R-:W-:Y:S01]  /*3bf0*/  FFMA R6, R69, UR4, -R7 ;  /* 0x0000000445067c23 */ /* 0x002fe20008000807 */
[----:B------:R-:W-:Y:S01]  /*3c00*/  ULDC UR4, c[0x0][0x604] ;  /* 0x0001810000047ab9 */ /* 0x000fe20000000800 */
[----:B--2---:R-:W-:-:S03]  /*3c10*/  @!P3 FMUL R61, R61, R61 ;  /* 0x0000003d3d3db220 */ /* 0x004fc60000400000 */
[----:B------:R-:W-:Y:S01]  /*3c20*/  FSETP.GEU.AND P3, PT, R6, -126, PT ;  /* 0xc2fc00000600780b */ /* 0x000fe20003f6e000 */
[----:B------:R-:W-:Y:S01]  /*3c30*/  @!P1 FMUL R68, R68, 0.5 ;  /* 0x3f00000044449820 */ /* 0x000fe20000400000 */
[----:B------:R-:W1:Y:S01]  /*3c40*/  MUFU.EX2 R65, R64 ;  /* 0x0000004000417308 */ /* 0x000e620000000800 */
[--C-:B---3--:R-:W-:Y:S01]  /*3c50*/  FFMA R25, R73, UR4, -R7.reuse ;  /* 0x0000000449197c23 */ /* 0x108fe20008000807 */
[----:B------:R-:W-:Y:S01]  /*3c60*/  ULDC UR4, c[0x0][0x604] ;  /* 0x0001810000047ab9 */ /* 0x000fe20000000800 */
[----:B----4-:R-:W-:Y:S01]  /*3c70*/  @!P4 FMUL R58, R58, R58 ;  /* 0x0000003a3a3ac220 */ /* 0x010fe20000400000 */
[----:B------:R-:W-:Y:S01]  /*3c80*/  FFMA R80, R80, UR4, -R7 ;  /* 0x0000000450507c23 */ /* 0x000fe20008000807 */
[----:B------:R-:W-:Y:S01]  /*3c90*/  ULDC UR4, c[0x0][0x604] ;  /* 0x0001810000047ab9 */ /* 0x000fe20000000800 */
[----:B------:R-:W-:Y:S02]  /*3ca0*/  FSETP.GEU.AND P4, PT, R72, -126, PT ;  /* 0xc2fc00004800780b */ /* 0x000fe40003f8e000 */
[----:B------:R2:W3:Y:S01]  /*3cb0*/  MUFU.EX2 R60, R29 ;  /* 0x0000001d003c7308 */ /* 0x0004e20000000800 */
[----:B-----5:R-:W-:Y:S01]  /*3cc0*/  @!P2 FMUL R56, R56, R56 ;  /* 0x000000383838a220 */ /* 0x020fe20000400000 */
[----:B------:R-:W-:Y:S01]  /*3cd0*/  FSETP.GEU.AND P2, PT, R25, -126, PT ;  /* 0xc2fc00001900780b */ /* 0x000fe20003f4e000 */
[----:B------:R-:W-:-:S05]  /*3ce0*/  @!P3 FMUL R6, R6, 0.5 ;  /* 0x3f0000000606b820 */ /* 0x000fca0000400000 */
[----:B------:R-:W4:Y:S01]  /*3cf0*/  MUFU.EX2 R69, R68 ;  /* 0x0000004400457308 */ /* 0x000f220000000800 */
[--C-:B--2---:R-:W-:Y:S01]  /*3d00*/  FFMA R29, R81, UR4, -R7.reuse ;  /* 0x00000004511d7c23 */ /* 0x104fe20008000807 */
[----:B-1----:R-:W-:Y:S01]  /*3d10*/  @!P6 FMUL R65, R65, R65 ;  /* 0x000000414141e220 */ /* 0x002fe20000400000 */
[----:B------:R-:W-:Y:S01]  /*3d20*/  FSETP.GEU.AND P6, PT, R80, -126, PT ;  /* 0xc2fc00005000780b */ /* 0x000fe20003fce000 */
[----:B------:R-:W-:Y:S01]  /*3d30*/  @!P4 FMUL R72, R72, 0.5 ;  /* 0x3f0000004848c820 */ /* 0x000fe20000400000 */
[----:B------:R-:W-:Y:S02]  /*3d40*/  ULDC UR4, c[0x0][0x604] ;  /* 0x0001810000047ab9 */ /* 0x000fe40000000800 */
[----:B------:R-:W-:Y:S01]  /*3d50*/  @!P2 FMUL R25, R25, 0.5 ;  /* 0x3f0000001919a820 */ /* 0x000fe20000400000 */
[----:B------:R1:W2:Y:S01]  /*3d60*/  MUFU.EX2 R73, R72 ;  /* 0x0000004800497308 */ /* 0x0002a20000000800 */
[----:B---3--:R-:W-:Y:S01]  /*3d70*/  @!P5 FMUL R60, R60, R60 ;  /* 0x0000003c3c3cd220 */ /* 0x008fe20000400000 */
[----:B------:R-:W-:Y:S01]  /*3d80*/  FSETP.GEU.AND P5, PT, R29, -126, PT ;  /* 0xc2fc00001d00780b */ /* 0x000fe20003fae000 */
[----:B------:R-:W-:Y:S01]  /*3d90*/  FFMA R76, R76, UR4, -R7 ;  /* 0x000000044c4c7c23 */ /* 0x000fe20008000807 */
[----:B------:R-:W-:-:S04]  /*3da0*/  ULDC UR4, c[0x0][0x604] ;  /* 0x0001810000047ab9 */ /* 0x000fc80000000800 */
[----:B------:R-:W-:Y:S01]  /*3db0*/  @!P6 FMUL R80, R80, 0.5 ;  /* 0x3f0000005050e820 */ /* 0x000fe20000400000 */
[----:B------:R3:W5:Y:S01]  /*3dc0*/  MUFU.EX2 R64, R25 ;  /* 0x0000001900407308 */ /* 0x0007620000000800 */
[----:B-1----:R-:W-:Y:S01]  /*3dd0*/  FADD R72, R35, R82 ;  /* 0x0000005223487221 */ /* 0x002fe20000000000 */
[----:B----4-:R-:W-:Y:S01]  /*3de0*/  @!P1 FMUL R69, R69, R69 ;  /* 0x0000004545459220 */ /* 0x010fe20000400000 */
[----:B------:R-:W-:-:S03]  /*3df0*/  F2FP.BF16.F32.PACK_AB R35, R34, R35 ;  /* 0x000000232223723e */ /* 0x000fc600000010ff */
[----:B------:R-:W-:Y:S02]  /*3e00*/  @!P5 FMUL R29, R29, 0.5 ;  /* 0x3f0000001d1dd820 */ /* 0x000fe40000400000 */
[----:B------:R-:W1:Y:S01]  /*3e10*/  MUFU.EX2 R81, R80 ;  /* 0x0000005000517308 */ /* 0x000e620000000800 */
[----:B--2---:R-:W-:Y:S01]  /*3e20*/  @!P4 FMUL R73, R73, R73 ;  /* 0x000000494949c220 */ /* 0x004fe20000400000 */
[----:B------:R-:W-:Y:S01]  /*3e30*/  FSETP.GEU.AND P4, PT, R76, -126, PT ;  /* 0xc2fc00004c00780b */ /* 0x000fe20003f8e000 */
[----:B---3--:R-:W-:Y:S02]  /*3e40*/  FADD R25, R15, R46 ;  /* 0x0000002e0f197221 */ /* 0x008fe40000000000 */
[----:B------:R-:W-:Y:S02]  /*3e50*/  FADD R37, R40, R73 ;  /* 0x0000004928257221 */ /* 0x000fe40000000000 */
[----:B------:R-:W-:Y:S01]  /*3e60*/  FADD R45, R25, R66 ;  /* 0x00000042192d7221 */ /* 0x000fe20000000000 */
[----:B------:R2:W3:Y:S01]  /*3e70*/  MUFU.EX2 R68, R29 ;  /* 0x0000001d00447308 */ /* 0x0004e20000000800 */
[----:B-----5:R-:W-:Y:S01]  /*3e80*/  @!P2 FMUL R64, R64, R64 ;  /* 0x000000404040a220 */ /* 0x020fe20000400000 */
[----:B------:R-:W-:-:S05]  /*3e90*/  FADD R25, R20, R23 ;  /* 0x0000001714197221 */ /* 0x000fca0000000000 */
[----:B------:R-:W-:Y:S01]  /*3ea0*/  @!P4 FMUL R76, R76, 0.5 ;  /* 0x3f0000004c4cc820 */ /* 0x000fe20000400000 */
[----:B------:R4:W5:Y:S01]  /*3eb0*/  MUFU.EX2 R62, R6 ;  /* 0x00000006003e7308 */ /* 0x0009620000000800 */
[----:B-1----:R-:W-:Y:S01]  /*3ec0*/  @!P6 FMUL R81, R81, R81 ;  /* 0x000000515151e220 */ /* 0x002fe20000400000 */
[----:B--2---:R-:W-:-:S04]  /*3ed0*/  FADD R29, R17, R88 ;  /* 0x00000058111d7221 */ /* 0x004fc80000000000 */
[----:B------:R-:W-:Y:S01]  /*3ee0*/  FADD R92, R29, R70 ;  /* 0x000000461d5c7221 */ /* 0x000fe20000000000 */
[----:B------:R-:W-:Y:S01]  /*3ef0*/  FADD R70, R30, R91 ;  /* 0x0000005b1e467221 */ /* 0x000fe20000000000 */
[----:B------:R-:W-:Y:S01]  /*3f00*/  FADD R29, R27, R50 ;  /* 0x000000321b1d7221 */ /* 0x000fe20000000000 */
[--C-:B----4-:R-:W-:Y:S01]  /*3f10*/  FFMA R6, R77, UR4, -R7.reuse ;  /* 0x000000044d067c23 */ /* 0x110fe20008000807 */
[----:B------:R-:W-:Y:S01]  /*3f20*/  ULDC UR4, c[0x0][0x604] ;  /* 0x0001810000047ab9 */ /* 0x000fe20000000800 */
[----:B---3--:R-:W-:Y:S01]  /*3f30*/  @!P5 FMUL R68, R68, R68 ;  /* 0x000000444444d220 */ /* 0x008fe20000400000 */
[--C-:B------:R-:W-:Y:S01]  /*3f40*/  FFMA R84, R84, UR4, -R7.reuse ;  /* 0x0000000454547c23 */ /* 0x100fe20008000807 */
[----:B------:R-:W-:Y:S01]  /*3f50*/  FFMA R7, R85, UR5, -R7 ;  /* 0x0000000555077c23 */ /* 0x000fe20008000807 */
[----:B------:R-:W-:Y:S01]  /*3f60*/  FSETP.GEU.AND P2, PT, R6, -126, PT ;  /* 0xc2fc00000600780b */ /* 0x000fe20003f4e000 */
[----:B------:R-:W-:Y:S01]  /*3f70*/  FADD R49, R25, R70 ;  /* 0x0000004619317221 */ /* 0x000fe20000000000 */
[----:B------:R-:W-:Y:S01]  /*3f80*/  FADD R70, R42, R47 ;  /* 0x0000002f2a467221 */ /* 0x000fe20000000000 */
[----:B------:R-:W-:Y:S01]  /*3f90*/  FSETP.GEU.AND P6, PT, R84, -126, PT ;  /* 0xc2fc00005400780b */ /* 0x000fe20003fce000 */
[----:B------:R-:W-:Y:S01]  /*3fa0*/  FADD R25, R31, R74 ;  /* 0x0000004a1f197221 */ /* 0x000fe20000000000 */
[----:B------:R-:W-:Y:S01]  /*3fb0*/  FSETP.GEU.AND P5, PT, R7, -126, PT ;  /* 0xc2fc00000700780b */ /* 0x000fe20003fae000 */
[----:B------:R1:W2:Y:S01]  /*3fc0*/  MUFU.EX2 R77, R76 ;  /* 0x0000004c004d7308 */ /* 0x0002a20000000800 */
[----:B------:R-:W-:Y:S01]  /*3fd0*/  FADD R51, R29, R72 ;  /* 0x000000481d337221 */ /* 0x000fe20000000000 */
[----:B------:R-:W-:Y:S01]  /*3fe0*/  FADD R96, R25, R70 ;  /* 0x0000004619607221 */ /* 0x000fe20000000000 */
[----:B------:R-:W-:Y:S01]  /*3ff0*/  FADD R29, R26, R89 ;  /* 0x000000591a1d7221 */ /* 0x000fe20000000000 */
[----:B------:R-:W-:Y:S01]  /*4000*/  FADD R72, R39, R18 ;  /* 0x0000001227487221 */ /* 0x000fe20000000000 */
[----:B------:R-:W-:Y:S01]  /*4010*/  FADD R25, R59, R58 ;  /* 0x0000003a3b197221 */ /* 0x000fe20000000000 */
[----:B------:R-:W-:Y:S01]  /*4020*/  FADD R80, R83, R68 ;  /* 0x0000004453507221 */ /* 0x000fe20000000000 */
[----:B------:R-:W-:Y:S01]  /*4030*/  @!P2 FMUL R6, R6, 0.5 ;  /* 0x3f0000000606a820 */ /* 0x000fe20000400000 */
[----:B------:R-:W-:Y:S01]  /*4040*/  FADD R98, R29, R72 ;  /* 0x000000481d627221 */ /* 0x000fe20000000000 */
[----:B-1----:R-:W-:Y:S01]  /*4050*/  FADD R76, R38, R95 ;  /* 0x0000005f264c7221 */ /* 0x002fe20000000000 */
[----:B------:R-:W-:Y:S01]  /*4060*/  @!P6 FMUL R84, R84, 0.5 ;  /* 0x3f0000005454e820 */ /* 0x000fe20000400000 */
[----:B------:R1:W3:Y:S01]  /*4070*/  MUFU.EX2 R66, R6 ;  /* 0x0000000600427308 */ /* 0x0002e20000000800 */
[----:B------:R-:W-:Y:S01]  /*4080*/  @!P5 FMUL R7, R7, 0.5 ;  /* 0x3f0000000707d820 */ /* 0x000fe20000400000 */
[----:B------:R-:W-:Y:S01]  /*4090*/  FADD R94, R33, R76 ;  /* 0x0000004c215e7221 */ /* 0x000fe20000000000 */
[----:B------:R-:W-:Y:S01]  /*40a0*/  FADD R33, R34, R93 ;  /* 0x0000005d22217221 */ /* 0x000fe20000000000 */
[----:B------:R-:W-:Y:S01]  /*40b0*/  FADD R29, R54, R65 ;  /* 0x00000041361d7221 */ /* 0x000fe20000000000 */
[----:B------:R-:W-:Y:S01]  /*40c0*/  FADD R76, R48, R81 ;  /* 0x00000051304c7221 */ /* 0x000fe20000000000 */
[----:B------:R-:W-:Y:S01]  /*40d0*/  FADD R72, R75, R64 ;  /* 0x000000404b487221 */ /* 0x000fe20000000000 */
[----:B-----5:R-:W-:Y:S01]  /*40e0*/  @!P3 FMUL R62, R62, R62 ;  /* 0x0000003e3e3eb220 */ /* 0x020fe20000400000 */
[----:B------:R4:W5:Y:S01]  /*40f0*/  MUFU.EX2 R85, R84 ;  /* 0x0000005400557308 */ /* 0x0009620000000800 */
[----:B-1----:R-:W-:Y:S01]  /*4100*/  FADD R6, R22, R43 ;  /* 0x0000002b16067221 */ /* 0x002fe20000000000 */
[----:B--2---:R-:W-:Y:S01]  /*4110*/  @!P4 FMUL R77, R77, R77 ;  /* 0x0000004d4d4dc220 */ /* 0x004fe20000400000 */
[----:B------:R-:W-:Y:S01]  /*4120*/  FADD R41, R25, R72 ;  /* 0x0000004819297221 */ /* 0x000fe20000000000 */
[----:B------:R-:W-:Y:S01]  /*4130*/  FADD R25, R36, R69 ;  /* 0x0000004524197221 */ /* 0x000fe20000000000 */
[----:B------:R-:W-:Y:S01]  /*4140*/  FADD R53, R6, R33 ;  /* 0x0000002106357221 */ /* 0x000fe20000000000 */
[----:B------:R-:W-:Y:S01]  /*4150*/  FADD R6, R28, R87 ;  /* 0x000000571c067221 */ /* 0x000fe20000000000 */
[----:B------:R-:W-:Y:S01]  /*4160*/  FADD R33, R67, R60 ;  /* 0x0000003c43217221 */ /* 0x000fe20000000000 */
[----:B------:R1:W2:Y:S01]  /*4170*/  MUFU.EX2 R70, R7 ;  /* 0x0000000700467308 */ /* 0x0002a20000000800 */
[----:B---3--:R-:W-:Y:S01]  /*4180*/  @!P2 FMUL R66, R66, R66 ;  /* 0x000000424242a220 */ /* 0x008fe20000400000 */
[----:B------:R-:W-:Y:S01]  /*4190*/  FADD R37, R6, R37 ;  /* 0x0000002506257221 */ /* 0x000fe20000000000 */
[----:B----4-:R-:W-:Y:S01]  /*41a0*/  FADD R84, R29, R76 ;  /* 0x0000004c1d547221 */ /* 0x010fe20000000000 */
[----:B------:R-:W-:Y:S01]  /*41b0*/  FADD R90, R33, R80 ;  /* 0x00000050215a7221 */ /* 0x000fe20000000000 */
[----:B------:R-:W-:Y:S01]  /*41c0*/  FADD R6, R32, R61 ;  /* 0x0000003d20067221 */ /* 0x000fe20000000000 */
[----:B------:R-:W-:Y:S01]  /*41d0*/  FADD R33, R44, R77 ;  /* 0x0000004d2c217221 */ /* 0x000fe20000000000 */
[----:B------:R-:W-:Y:S01]  /*41e0*/  FADD R72, R79, R66 ;  /* 0x000000424f487221 */ /* 0x000fe20000000000 */
[----:B------:R-:W-:Y:S01]  /*41f0*/  FADD R29, R71, R62 ;  /* 0x0000003e471d7221 */ /* 0x000fe20000000000 */
[----:B-----5:R-:W-:Y:S01]  /*4200*/  @!P6 FMUL R85, R85, R85 ;  /* 0x000000555555e220 */ /* 0x020fe20000400000 */
[----:B-1----:R-:W-:Y:S01]  /*4210*/  FADD R7, R63, R56 ;  /* 0x000000383f077221 */ /* 0x002fe20000000000 */
[----:B------:R-:W-:Y:S01]  /*4220*/  FADD R6, R6, R33 ;  /* 0x0000002106067221 */ /* 0x000fe20000000000 */
[----:B------:R-:W-:Y:S01]  /*4230*/  FADD R37, R37, R84 ;  /* 0x0000005425257221 */ /* 0x000fe20000000000 */
[----:B------:R-:W-:Y:S01]  /*4240*/  FADD R76, R52, R85 ;  /* 0x00000055344c7221 */ /* 0x000fe20000000000 */
[----:B------:R-:W-:Y:S01]  /*4250*/  FADD R7, R7, R72 ;  /* 0x0000004807077221 */ /* 0x000fe20000000000 */
[----:B------:R-:W-:Y:S01]  /*4260*/  FADD R41, R41, R90 ;  /* 0x0000005a29297221 */ /* 0x000fe20000000000 */
[----:B------:R-:W-:Y:S01]  /*4270*/  FADD R45, R45, R92 ;  /* 0x0000005c2d2d7221 */ /* 0x000fe20000000000 */
[----:B--2---:R-:W-:Y:S01]  /*4280*/  @!P5 FMUL R70, R70, R70 ;  /* 0x000000464646d220 */ /* 0x004fe20000400000 */
[----:B------:R-:W-:Y:S01]  /*4290*/  FADD R25, R25, R76 ;  /* 0x0000004c19197221 */ /* 0x000fe20000000000 */
        /* <DEDUP_REMOVED lines=9> */
[----:B------:R-:W-:Y:S01]  /*4330*/  F2FP.BF16.F32.PACK_AB R29, R24, R17 ;  /* 0x00000011181d723e */ /* 0x000fe200000010ff */
[----:B------:R-:W-:Y:S01]  /*4340*/  FADD R80, R7, R80 ;  /* 0x0000005007507221 */ /* 0x000fe20000000000 */
[----:B------:R-:W-:Y:S01]  /*4350*/  MOV R7, UR10 ;  /* 0x0000000a00077c02 */ /* 0x000fe20008000f00 */
[----:B------:R-:W-:Y:S01]  /*4360*/  FADD R6, R45, R98 ;  /* 0x000000622d067221 */ /* 0x000fe20000000000 */
[----:B------:R-:W-:Y:S01]  /*4370*/  F2FP.BF16.F32.PACK_AB R31, R26, R31 ;  /* 0x0000001f1a1f723e */ /* 0x000fe200000010ff */
[----:B------:R-:W-:Y:S01]  /*4380*/  FADD R80, R41, R80 ;  /* 0x0000005029507221 */ /* 0x000fe20000000000 */
[----:B------:R1:W-:Y:S01]  /*4390*/  SYNCS.ARRIVE.TRANS64.A1T0 RZ, [R7+UR14], RZ ;  /* 0x000000ff07ff79a7 */ /* 0x0003e2000810000e */
[----:B------:R-:W-:-:S02]  /*43a0*/  F2FP.BF16.F32.PACK_AB R33, R30, R19 ;  /* 0x000000131e21723e */ /* 0x000fc400000010ff */
[----:B------:R-:W-:Y:S02]  /*43b0*/  F2FP.BF16.F32.PACK_AB R24, R59, R28 ;  /* 0x0000001c3b18723e */ /* 0x000fe400000010ff */
[----:B------:R-:W-:Y:S02]  /*43c0*/  F2FP.BF16.F32.PACK_AB R26, R63, R32 ;  /* 0x000000203f1a723e */ /* 0x000fe400000010ff */
[----:B------:R-:W-:Y:S01]  /*43d0*/  F2FP.BF16.F32.PACK_AB R30, R71, R36 ;  /* 0x00000024471e723e */ /* 0x000fe200000010ff */
[----:B-1----:R-:W-:Y:S01]  /*43e0*/  FADD R7, R37, R80 ;  /* 0x0000005025077221 */ /* 0x002fe20000000000 */
[----:B------:R-:W-:Y:S02]  /*43f0*/  F2FP.BF16.F32.PACK_AB R37, R38, R21 ;  /* 0x000000152625723e */ /* 0x000fe400000010ff */
[----:B------:R-:W-:Y:S02]  /*4400*/  F2FP.BF16.F32.PACK_AB R39, R39, R42 ;  /* 0x0000002a2727723e */ /* 0x000fe400000010ff */
[----:B------:R-:W-:-:S02]  /*4410*/  F2FP.BF16.F32.PACK_AB R41, R23, R46 ;  /* 0x0000002e1729723e */ /* 0x000fc400000010ff */
[----:B------:R-:W-:Y:S02]  /*4420*/  F2FP.BF16.F32.PACK_AB R43, R43, R50 ;  /* 0x000000322b2b723e */ /* 0x000fe400000010ff */
[----:B------:R-:W-:Y:S02]  /*4430*/  F2FP.BF16.F32.PACK_AB R53, R55, R88 ;  /* 0x000000583735723e */ /* 0x000fe400000010ff */
[----:B------:R-:W-:Y:S02]  /*4440*/  F2FP.BF16.F32.PACK_AB R28, R67, R54 ;  /* 0x00000036431c723e */ /* 0x000fe400000010ff */
        /* <DEDUP_REMOVED lines=17> */
[----:B------:R-:W-:Y:S01]  /*4560*/  F2FP.BF16.F32.PACK_AB R46, R70, R85 ;  /* 0x00000055462e723e */ /* 0x000fe200000010ff */
[----:B------:R-:W-:Y:S06]  /*4570*/  @!P0 BRA `(.L_x_19) ;  /* 0x0000000000048947 */ /* 0x000fec0003800000 */
[----:B------:R-:W-:Y:S01]  /*4580*/  BPT.TRAP 0x1 ;  /* 0x000000040000795c */ /* 0x000fe20000300000 */
.L_x_19:
[----:B------:R-:W-:-:S13]  /*4590*/  R2UR UR4, R16 ;  /* 0x00000000100472ca */ /* 0x000fda00000e0000 */
[----:B------:R-:W1:Y:S02]  /*45a0*/  SYNCS.PHASECHK.TRANS64.TRYWAIT P1, [UR4+0x54008], R5 ;  /* 0x05400805ff0075a7 */ /* 0x000e640008020144 */
[----:B-1----:R-:W-:Y:S05]  /*45b0*/  @!P1 BRA `(.L_x_20) ;  /* 0x000000e400c89947 */ /* 0x002fea0003800000 */
.L_x_114:
[----:B------:R-:W-:Y:S01]  /*45c0*/  UIADD3 UR4, UR61, 0xe00, URZ ;  /* 0x00000e003d047890 */ /* 0x000fe2000fffe03f */
[----:B------:R-:W-:Y:S01]  /*45d0*/  WARPGROUP.ARRIVE ;  /* 0x00000000000079c5 */ /* 0x000fe20000000000 */
[----:B------:R-:W-:Y:S01]  /*45e0*/  UMOV UR19, 0x80000020 ;  /* 0x8000002000137882 */ /* 0x000fe20000000000 */
[----:B------:R-:W-:Y:S01]  /*45f0*/  UIADD3 UR6, UR61, 0x1000, URZ ;  /* 0x000010003d067890 */ /* 0x000fe2000fffe03f */
[----:B------:R-:W-:Y:S01]  /*4600*/  F2FP.BF16.F32.PACK_AB R47, R18, R47 ;  /* 0x0000002f122f723e */ /* 0x000fe200000010ff */
[----:B------:R-:W-:Y:S01]  /*4610*/  UMOV UR7, 0x80000020 ;  /* 0x8000002000077882 */ /* 0x000fe20000000000 */
[----:B------:R-:W-:Y:S01]  /*4620*/  UIADD3 UR10, UR61, 0x1200, URZ ;  /* 0x000012003d0a7890 */ /* 0x000fe2000fffe03f */
[----:B------:R-:W-:Y:S01]  /*4630*/  UMOV UR18, UR4 ;  /* 0x0000000400127c82 */ /* 0x000fe20008000000 */
[----:B------:R-:W-:Y:S01]  /*4640*/  UMOV UR11, 0x80000020 ;  /* 0x80000020000b7882 */ /* 0x000fe20000000000 */
[----:B------:R-:W-:Y:S01]  /*4650*/  HGMMA.64x32x16.F32.BF16 R184, R24, gdesc[UR16].tnspB, RZ, !UPT, gsb0 ;  /* 0x4060001018b87df0 */ /* 0x000fe2000c0018ff */
[----:B------:R-:W-:Y:S01]  /*4660*/  UIADD3 UR14, UR61, 0x1400, URZ ;  /* 0x000014003d0e7890 */ /* 0x000fe2000fffe03f */
[----:B------:R-:W-:Y:S01]  /*4670*/  UMOV UR19, 0x80000020 ;  /* 0x8000002000137882 */ /* 0x000fe20000000000 */
[----:B------:R-:W-:-:S05]  /*4680*/  UIADD3 UR4, UR61, 0x1600, URZ ;  /* 0x000016003d047890 */ /* 0x000fca000fffe03f */
[----:B------:R-:W-:Y:S01]  /*4690*/  UMOV UR18, UR14 ;  /* 0x0000000e00127c82 */ /* 0x000fe20008000000 */
[----:B------:R-:W-:Y:S01]  /*46a0*/  UIADD3 UR14, UR61, 0x1440, URZ ;  /* 0x000014403d0e7890 */ /* 0x000fe2000fffe03f */
[----:B------:R-:W-:Y:S02]  /*46b0*/  WARPGROUP.DEPBAR.LE gsb0, 0x0 ;  /* 0x00008000000079c5 */ /* 0x000fe40000010000 */
[----:B------:R-:W-:-:S06]  /*46c0*/  WARPGROUP.ARRIVE ;  /* 0x00000000000079c5 */ /* 0x000fcc0000000000 */
[----:B------:R-:W-:Y:S01]  /*46d0*/  HGMMA.64x32x16.F32.BF16 R168, R24, gdesc[UR4].tnspB, RZ, !UPT, gsb0 ;  /* 0x4060000418a87df0 */ /* 0x000fe2000c0018ff */
[----:B------:R-:W-:Y:S01]  /*46e0*/  UIADD3 UR6, UR61, 0x1800, URZ ;  /* 0x000018003d067890 */ /* 0x000fe2000fffe03f */
[----:B------:R-:W-:Y:S01]  /*46f0*/  UMOV UR7, 0x80000020 ;  /* 0x8000002000077882 */ /* 0x000fe20000000000 */
        /* <DEDUP_REMOVED lines=8> */
[----:B------:R-:W-:Y:S01]  /*4780*/  UMOV UR18, UR4 ;  /* 0x0000000400127c82 */ /* 0x000fe20008000000 */
[----:B------:R-:W-:Y:S01]  /*4790*/  UMOV UR19, 0x80000020 ;  /* 0x8000002000137882 */ /* 0x000fe20000000000 */
[----:B------:R-:W-:Y:S01]  /*47a0*/  UIADD3 UR4, UR61, 0xe40, URZ ;  /* 0x00000e403d047890 */ /* 0x000fe2000fffe03f */
        /* <DEDUP_REMOVED lines=18> */
[----:B------:R-:W-:Y:S01]  /*48d0*/  HGMMA.64x32x16.F32.BF16 R184, R28, gdesc[UR16].tnspB, R184, gsb0 ;  /* 0x406000101cb87df0 */ /* 0x000fe200080018b8 */
[----:B------:R-:W-:Y:S01]  /*48e0*/  UMOV UR18, UR14 ;  /* 0x0000000e00127c82 */ /* 0x000fe20008000000 */
[----:B------:R-:W-:Y:S01]  /*48f0*/  UMOV UR19, 0x80000020 ;  /* 0x8000002000137882 */ /* 0x000fe20000000000 */
[----:B------:R-:W-:Y:S01]  /*4900*/  UIADD3 UR14, UR61, 0x1480, URZ ;  /* 0x000014803d0e7890 */ /* 0x000fe2000fffe03f */
[----:B------:R-:W-:Y:S02]  /*4910*/  WARPGROUP.DEPBAR.LE gsb0, 0x0 ;  /* 0x00008000000079c5 */ /* 0x000fe40000010000 */
[----:B------:R-:W-:-:S06]  /*4920*/  WARPGROUP.ARRIVE ;  /* 0x00000000000079c5 */ /* 0x000fcc0000000000 */
[----:B------:R-:W-:Y:S01]  /*4930*/  HGMMA.64x32x16.F32.BF16 R168, R28, gdesc[UR4].tnspB, R168, gsb0 ;  /* 0x406000041ca87df0 */ /* 0x000fe200080018a8 */
[----:B------:R-:W-:Y:S01]  /*4940*/  UIADD3 UR6, UR61, 0x1840, URZ ;  /* 0x000018403d067890 */ /* 0x000fe2000fffe03f */
[----:B------:R-:W-:Y:S01]  /*4950*/  UMOV UR7, 0x80000020 ;  /* 0x8000002000077882 */ /* 0x000fe20000000000 */
        /* <DEDUP_REMOVED lines=239> */
[----:B------:R-:W-:Y:S03]  /*5850*/  HGMMA.64x32x16.F32.BF16 R120, R44, gdesc[UR16].tnspB, R120, gsb0 ;  /* 0x406000102c787df0 */ /* 0x000fe60008001878 */
[----:B------:R-:W-:Y:S02]  /*5860*/  WARPGROUP.DEPBAR.LE gsb0, 0x0 ;  /* 0x00008000000079c5 */ /* 0x000fe40000010000 */
[----:B------:R-:W-:-:S06]  /*5870*/  WARPGROUP.ARRIVE ;  /* 0x00000000000079c5 */ /* 0x000fcc0000000000 */
[----:B------:R-:W-:Y:S03]  /*5880*/  HGMMA.64x32x16.F32.BF16 R104, R44, gdesc[UR4].tnspB, R104, gsb0 ;  /* 0x406000042c687df0 */ /* 0x000fe60008001868 */
[----:B------:R-:W-:Y:S02]  /*5890*/  WARPGROUP.DEPBAR.LE gsb0, 0x0 ;  /* 0x00008000000079c5 */ /* 0x000fe40000010000 */
[----:B------:R-:W-:-:S06]  /*58a0*/  WARPGROUP.ARRIVE ;  /* 0x00000000000079c5 */ /* 0x000fcc0000000000 */
[----:B------:R-:W-:Y:S03]  /*58b0*/  HGMMA.64x32x16.F32.BF16 R88, R44, gdesc[UR8].tnspB, R88, gsb0 ;  /* 0x406000082c587df0 */ /* 0x000fe60008001858 */
[----:B------:R-:W-:Y:S02]  /*58c0*/  WARPGROUP.DEPBAR.LE gsb0, 0x0 ;  /* 0x00008000000079c5 */ /* 0x000fe40000010000 */
[----:B------:R-:W-:Y:S05]  /*58d0*/  @!P0 BRA `(.L_x_21) ;  /* 0x0000000000048947 */ /* 0x000fea0003800000 */
[----:B------:R-:W-:Y:S01]  /*58e0*/  BPT.TRAP 0x1 ;  /* 0x000000040000795c */ /* 0x000fe20000300000 */
.L_x_21:
[----:B------:R-:W-:Y:S01]  /*58f0*/  R2UR UR4, R16 ;  /* 0x00000000100472ca */ /* 0x000fe200000e0000 */
[----:B------:R-:W-:Y:S01]  /*5900*/  UISETP.GT.U32.AND UP0, UPT, UR15, 0x1, UPT ;  /* 0x000000010f00788c */ /* 0x000fe2000bf04070 */
[----:B-1----:R-:W-:-:S05]  /*5910*/  MOV R5, RZ ;  /* 0x000000ff00057202 */ /* 0x002fca0000000f00 */
[----:B------:R-:W-:-:S06]  /*5920*/  PLOP3.LUT P1, PT, PT, PT, UP0, 0x80, 0x0 ;  /* 0x000000000000781c */ /* 0x000fcc0003f2f008 */
[----:B------:R-:W-:-:S04]  /*5930*/  UIADD3 UR4, UR4, 0x54028, URZ ;  /* 0x0005402804047890 */ /* 0x000fc8000fffe03f */
[----:B------:R-:W-:-:S09]  /*5940*/  UPRMT UR4, URZ, 0x654, UR4 ;  /* 0x000006543f047896 */ /* 0x000fd20008000004 */
[----:B------:R-:W-:Y:S01]  /*5950*/  SYNCS.ARRIVE.TRANS64.RED.A1T0 RZ, [UR4], RZ ;  /* 0x000000ffffff79a7 */ /* 0x000fe20008100404 */
[----:B------:R-:W-:Y:S05]  /*5960*/  @P1 BRA `(.L_x_22) ;  /* 0x0000000000041947 */ /* 0x000fea0003800000 */
[----:B------:R-:W-:Y:S01]  /*5970*/  BPT.TRAP 0x1 ;  /* 0x000000040000795c */ /* 0x000fe20000300000 */
.L_x_22:
[C---:B------:R-:W-:Y:S01]  /*5980*/  ISETP.GE.AND P2, PT, R14.reuse, 0x101, PT ;  /* 0x000001010e00780c */ /* 0x040fe20003f46270 */
[----:B------:R-:W-:Y:S01]  /*5990*/  UMOV UR60, 0x1 ;  /* 0x00000001003c7882 */ /* 0x000fe20000000000 */
[----:B------:R-:W-:Y:S01]  /*59a0*/  IADD3 R15, R14, 0x7f, RZ ;  /* 0x0000007f0e0f7810 */ /* 0x000fe20007ffe0ff */
[----:B------:R-:W-:Y:S01]  /*59b0*/  UMOV UR6, 0x2 ;  /* 0x0000000200067882 */ /* 0x000fe20000000000 */
[----:B------:R-:W-:Y:S02]  /*59c0*/  IADD3 R4, R4, 0x80, RZ ;  /* 0x0000008004047810 */ /* 0x000fe40007ffe0ff */
[----:B------:R-:W-:-:S04]  /*59d0*/  SHF.R.S32.HI R18, RZ, 0x1f, R15 ;  /* 0x0000001fff127819 */ /* 0x000fc8000001140f */
[----:B------:R-:W-:-:S04]  /*59e0*/  LEA.HI R18, R18, R15, RZ, 0x7 ;  /* 0x0000000f12127211 */ /* 0x000fc800078f38ff */
[----:B------:R-:W-:Y:S01]  /*59f0*/  LEA.HI.SX32 R14, R18, 0xffffffff, 0x19 ;  /* 0xffffffff120e7811 */ /* 0x000fe200078fcaff */
[----:B------:R-:W-:Y:S06]  /*5a00*/  @!P2 BRA `(.L_x_23) ;  /* 0x000000400040a947 */ /* 0x000fec0003800000 */
[----:B------:R-:W-:Y:S01]  /*5a10*/  MOV R15, R12 ;  /* 0x0000000c000f7202 */ /* 0x000fe20000000f00 */
[----:B------:R-:W-:Y:S01]  /*5a20*/  UMOV UR6, 0x2 ;  /* 0x0000000200067882 */ /* 0x000fe20000000000 */
[----:B------:R-:W-:Y:S01]  /*5a30*/  MOV R17, R13 ;  /* 0x0000000d00117202 */ /* 0x000fe20000000f00 */
[----:B------:R-:W-:Y:S01]  /*5a40*/  UMOV UR60, 0x1 ;  /* 0x00000001003c7882 */ /* 0x000fe20000000000 */
[----:B------:R-:W-:Y:S01]  /*5a50*/  MOV R5, RZ ;  /* 0x000000ff00057202 */ /* 0x000fe20000000f00 */
[----:B------:R-:W-:-:S06]  /*5a60*/  ULDC UR4, c[0x0][0x604] ;  /* 0x0001810000047ab9 */ /* 0x000fcc0000000800 */
.L_x_34:
[----:B------:R-:W-:-:S13]  /*5a70*/  PLOP3.LUT P3, PT, PT, PT, UP1, 0x80, 0x0 ;  /* 0x000000000000781c */ /* 0x000fda0003f6f018 */
[----:B-1----:R-:W-:Y:S05]  /*5a80*/  @!P3 BRA `(.L_x_24) ;  /* 0x000000000004b947 */ /* 0x002fea0003800000 */
[----:B------:R-:W-:Y:S01]  /*5a90*/  BPT.TRAP 0x1 ;  /* 0x000000040000795c */ /* 0x000fe20000300000 */
.L_x_24:
[----:B------:R-:W-:Y:S02]  /*5aa0*/  R2UR UR5, R16 ;  /* 0x00000000100572ca */ /* 0x000fe400000e0000 */
[----:B------:R-:W-:-:S11]  /*5ab0*/  SHF.L.U32 R12, R5, 0x1f, RZ ;  /* 0x0000001f050c7819 */ /* 0x000fd600000006ff */
[----:B------:R-:W-:-:S09]  /*5ac0*/  ULEA UR5, UR6, UR5, 0x3 ;  /* 0x0000000506057291 */ /* 0x000fd2000f8e183f */
[----:B------:R-:W1:Y:S02]  /*5ad0*/  SYNCS.PHASECHK.TRANS64.TRYWAIT P2, [UR5+0x54000], R12 ;  /* 0x0540000cff0075a7 */ /* 0x000e640008040145 */
[----:B-1----:R-:W-:Y:S05]  /*5ae0*/  @!P2 BRA `(.L_x_25) ;  /* 0x000000d00098a947 */ /* 0x002fea0003800000 */
.L_x_115:
[----:B------:R-:W-:Y:S01]  /*5af0*/  ULOP3.LUT UR5, UR61, 0x10000, URZ, 0xfc, !UPT ;  /* 0x000100003d057892 */ /* 0x000fe2000f8efc3f */
[----:B------:R-:W-:Y:S01]  /*5b00*/  R2UR UR56, R10 ;  /* 0x000000000a3872ca */ /* 0x000fe200000e0000 */
[----:B------:R-:W-:Y:S01]  /*5b10*/  WARPGROUP.ARRIVE ;  /* 0x00000000000079c5 */ /* 0x000fe20000000000 */
[----:B------:R-:W-:Y:S01]  /*5b20*/  R2UR UR57, R11 ;  /* 0x000000000b3972ca */ /* 0x000fe200000e0000 */
[----:B------:R-:W-:Y:S01]  /*5b30*/  UIMAD UR5, UR6, 0xe00, UR5 ;  /* 0x00000e00060578a4 */ /* 0x000fe2000f8e0205 */
[----:B------:R-:W-:Y:S01]  /*5b40*/  UMOV UR59, 0x80000020 ;  /* 0x80000020003b7882 */ /* 0x000fe20000000000 */
[----:B------:R-:W-:Y:S02]  /*5b50*/  UMOV UR11, 0x80000020 ;  /* 0x80000020000b7882 */ /* 0x000fe40000000000 */
[----:B------:R-:W-:Y:S02]  /*5b60*/  UIADD3 UR10, UR5, 0x2, URZ ;  /* 0x00000002050a7890 */ /* 0x000fe4000fffe03f */
[----:B------:R-:W-:-:S02]  /*5b70*/  UIADD3 UR14, UR5, 0x200, URZ ;  /* 0x00000200050e7890 */ /* 0x000fc4000fffe03f */
[----:B------:R-:W-:Y:S01]  /*5b80*/  UMOV UR58, UR5 ;  /* 0x00000005003a7c82 */ /* 0x000fe20008000000 */
[----:B------:R-:W-:Y:S01]  /*5b90*/  UMOV UR15, 0x80000020 ;  /* 0x80000020000f7882 */ /* 0x000fe20000000000 */
[----:B------:R-:W-:Y:S02]  /*5ba0*/  UIADD3 UR18, UR5, 0x202, URZ ;  /* 0x0000020205127890 */ /* 0x000fe4000fffe03f */
[----:B------:R-:W-:Y:S01]  /*5bb0*/  HGMMA.64x128x16.F32.BF16 R24, gdesc[UR56], RZ, !UPT, gsb0 ;  /* 0x01e00000381879f0 */ /* 0x000fe2000c0018ff */
[----:B------:R-:W-:Y:S01]  /*5bc0*/  UMOV UR19, 0x80000020 ;  /* 0x8000002000137882 */ /* 0x000fe20000000000 */
[----:B------:R-:W-:Y:S01]  /*5bd0*/  UIADD3 UR22, UR5, 0x400, URZ ;  /* 0x0000040005167890 */ /* 0x000fe2000fffe03f */
[----:B------:R-:W-:Y:S01]  /*5be0*/  R2UR UR56, R8 ;  /* 0x00000000083872ca */ /* 0x000fe200000e0000 */
[----:B------:R-:W-:Y:S01]  /*5bf0*/  UMOV UR23, 0x80000020 ;  /* 0x8000002000177882 */ /* 0x000fe20000000000 */
[----:B------:R-:W-:Y:S01]  /*5c00*/  UIADD3 UR26, UR5, 0x402, URZ ;  /* 0x00000402051a7890 */ /* 0x000fe2000fffe03f */
[----:B------:R-:W-:Y:S01]  /*5c10*/  R2UR UR57, R9 ;  /* 0x00000000093972ca */ /* 0x000fe200000e0000 */
[----:B------:R-:W-:Y:S01]  /*5c20*/  UMOV UR27, 0x80000020 ;  /* 0x80000020001b7882 */ /* 0x000fe20000000000 */
        /* <DEDUP_REMOVED lines=15> */
[----:B------:R-:W-:-:S06]  /*5d20*/  UMOV UR59, 0x80000020 ;  /* 0x80000020003b7882 */ /* 0x000fcc0000000000 */
[----:B------:R-:W-:Y:S01]  /*5d30*/  UMOV UR58, UR5 ;  /* 0x00000005003a7c82 */ /* 0x000fe20008000000 */
[----:B------:R-:W-:-:S04]  /*5d40*/  UIADD3 UR5, UR6, 0x1, URZ ;  /* 0x0000000106057890 */ /* 0x000fc8000fffe03f */
[----:B------:R-:W-:-:S04]  /*5d50*/  UISETP.NE.AND UP0, UPT, UR5, 0x5, UPT ;  /* 0x000000050500788c */ /* 0x000fc8000bf05270 */
[----:B------:R-:W-:Y:S02]  /*5d60*/  USEL UR6, URZ, 0x1, UP0 ;  /* 0x000000013f067887 */ /* 0x000fe40008000000 */
[----:B------:R-:W-:-:S04]  /*5d70*/  USEL UR5, UR5, URZ, UP0 ;  /* 0x0000003f05057287 */ /* 0x000fc80008000000 */
[----:B------:R-:W-:Y:S01]  /*5d80*/  LOP3.LUT R5, R5, UR6, RZ, 0x3c, !PT ;  /* 0x0000000605057c12 */ /* 0x000fe2000f8e3cff */
[----:B------:R-:W-:Y:S02]  /*5d90*/  WARPGROUP.DEPBAR.LE gsb0, 0x0 ;  /* 0x00008000000079c5 */ /* 0x000fe40000010000 */
[----:B------:R-:W-:-:S06]  /*5da0*/  WARPGROUP.ARRIVE ;  /* 0x00000000000079c5 */ /* 0x000fcc0000000000 */
[----:B------:R-:W-:Y:S03]  /*5db0*/  HGMMA.64x128x16.F32.BF16 R24, gdesc[UR8], R24, gsb0 ;  /* 0x01e00000081879f0 */ /* 0x000fe60008001818 */
[----:B------:R-:W-:Y:S02]  /*5dc0*/  WARPGROUP.DEPBAR.LE gsb0, 0x0 ;  /* 0x00008000000079c5 */ /* 0x000fe40000010000 */
[----:B------:R-:W-:-:S07]  /*5dd0*/  WARPGROUP.ARRIVE ;  /* 0x00000000000079c5 */ /* 0x000fce0000000000 */
        /* <DEDUP_REMOVED lines=35> */
[----:B------:R-:W-:Y:S05]  /*6010*/  @!P3 BRA `(.L_x_26) ;  /* 0x000000000004b947 */ /* 0x000fea0003800000 */
[----:B------:R-:W-:Y:S01]  /*6020*/  BPT.TRAP 0x1 ;  /* 0x000000040000795c */ /* 0x000fe20000300000 */
.L_x_26:
[----:B-1----:R-:W-:Y:S02]  /*6030*/  FMNMX R12, R24, R15, !PT ;  /* 0x0000000f180c7209 */ /* 0x002fe40007800000 */
[----:B------:R-:W-:Y:S02]  /*6040*/  FMNMX R20, R26, R17, !PT ;  /* 0x000000111a147209 */ /* 0x000fe40007800000 */
[----:B------:R-:W-:Y:S02]  /*6050*/  FMNMX R13, R25, R12, !PT ;  /* 0x0000000c190d7209 */ /* 0x000fe40007800000 */
[----:B------:R-:W-:Y:S02]  /*6060*/  FMNMX R21, R27, R20, !PT ;  /* 0x000000141b157209 */ /* 0x000fe40007800000 */
[----:B------:R-:W-:Y:S02]  /*6070*/  FMNMX R12, R28, R13, !PT ;  /* 0x0000000d1c0c7209 */ /* 0x000fe40007800000 */
[----:B------:R-:W-:-:S02]  /*6080*/  FMNMX R22, R30, R21, !PT ;  /* 0x000000151e167209 */ /* 0x000fc40007800000 */
[----:B------:R-:W-:Y:S02]  /*6090*/  FMNMX R13, R29, R12, !PT ;  /* 0x0000000c1d0d7209 */ /* 0x000fe40007800000 */
[----:B------:R-:W-:Y:S02]  /*60a0*/  R2UR UR6, R16 ;  /* 0x00000000100672ca */ /* 0x000fe400000e0000 */
[----:B------:R-:W-:-:S04]  /*60b0*/  FMNMX R12, R32, R13, !PT ;  /* 0x0000000d200c7209 */ /* 0x000fc80007800000 */
[----:B------:R-:W-:-:S04]  /*60c0*/  FMNMX R13, R33, R12, !PT ;  /* 0x0000000c210d7209 */ /* 0x000fc80007800000 */
[----:B------:R-:W-:-:S03]  /*60d0*/  FMNMX R12, R36, R13, !PT ;  /* 0x0000000d240c7209 */ /* 0x000fc60007800000 */
[----:B------:R-:W-:Y:S01]  /*60e0*/  ULEA UR6, UR5, UR6, 0x3 ;  /* 0x0000000605067291 */ /* 0x000fe2000f8e183f */
[----:B------:R-:W-:-:S04]  /*60f0*/  FMNMX R13, R37, R12, !PT ;  /* 0x0000000c250d7209 */ /* 0x000fc80007800000 */
        /* <DEDUP_REMOVED lines=23> */
[----:B------:R-:W-:-:S05]  /*6270*/  FMNMX R13, R85, R12, !PT ;  /* 0x0000000c550d7209 */ /* 0x000fca0007800000 */
[----:B------:R-:W1:Y:S02]  /*6280*/  SHFL.BFLY PT, R12, R13, 0x1, 0x1f ;  /* 0x0c201f000d0c7f89 */ /* 0x000e6400000e0000 */
[----:B-1----:R-:W-:Y:S02]  /*6290*/  FMNMX R19, R13, R12, !PT ;  /* 0x0000000c0d137209 */ /* 0x002fe40007800000 */
[----:B------:R-:W-:-:S03]  /*62a0*/  FMNMX R13, R31, R22, !PT ;  /* 0x000000161f0d7209 */ /* 0x000fc60007800000 */
[----:B------:R-:W1:Y:S01]  /*62b0*/  SHFL.BFLY PT, R12, R19, 0x2, 0x1f ;  /* 0x0c401f00130c7f89 */ /* 0x000e6200000e0000 */
[----:B------:R-:W-:-:S04]  /*62c0*/  FMNMX R22, R34, R13, !PT ;  /* 0x0000000d22167209 */ /* 0x000fc80007800000 */
[----:B------:R-:W-:-:S04]  /*62d0*/  FMNMX R13, R35, R22, !PT ;  /* 0x00000016230d7209 */ /* 0x000fc80007800000 */
[----:B------:R-:W-:-:S04]  /*62e0*/  FMNMX R22, R38, R13, !PT ;  /* 0x0000000d26167209 */ /* 0x000fc80007800000 */
[----:B------:R-:W-:-:S04]  /*62f0*/  FMNMX R13, R39, R22, !PT ;  /* 0x00000016270d7209 */ /* 0x000fc80007800000 */
[----:B------:R-:W-:-:S04]  /*6300*/  FMNMX R22, R42, R13, !PT ;  /* 0x0000000d2a167209 */ /* 0x000fc80007800000 */
[----:B------:R-:W-:Y:S02]  /*6310*/  FMNMX R13, R43, R22, !PT ;  /* 0x000000162b0d7209 */ /* 0x000fe40007800000 */
[----:B-1----:R-:W-:-:S04]  /*6320*/  FMNMX R12, R19, R12, !PT ;  /* 0x0000000c130c7209 */ /* 0x002fc80007800000 */
[----:B------:R-:W-:-:S04]  /*6330*/  FSETP.NEU.AND P2, PT, R12, -INF , PT ;  /* 0xff8000000c00780b */ /* 0x000fc80003f4d000 */
[----:B------:R-:W-:-:S05]  /*6340*/  FSEL R18, R12, RZ, P2 ;  /* 0x000000ff0c127208 */ /* 0x000fca0001000000 */
[----:B------:R-:W-:-:S04]  /*6350*/  FMUL R204, R18, UR4 ;  /* 0x0000000412cc7c20 */ /* 0x000fc80008400000 */
[--C-:B------:R-:W-:Y:S01]  /*6360*/  FFMA R20, R24, UR4, -R204.reuse ;  /* 0x0000000418147c23 */ /* 0x100fe200080008cc */
[--C-:B------:R-:W-:Y:S01]  /*6370*/  FFMA R24, R25, UR4, -R204.reuse ;  /* 0x0000000419187c23 */ /* 0x100fe200080008cc */
[--C-:B------:R-:W-:Y:S01]  /*6380*/  FFMA R28, R28, UR4, -R204.reuse ;  /* 0x000000041c1c7c23 */ /* 0x100fe200080008cc */
[--C-:B------:R-:W-:Y:S01]  /*6390*/  FFMA R202, R29, UR4, -R204.reuse ;  /* 0x000000041dca7c23 */ /* 0x100fe200080008cc */
[--C-:B------:R-:W-:Y:S01]  /*63a0*/  FFMA R33, R33, UR4, -R204.reuse ;  /* 0x0000000421217c23 */ /* 0x100fe200080008cc */
[----:B------:R-:W-:Y:S01]  /*63b0*/  FSETP.GEU.AND P6, PT, R20, -126, PT ;  /* 0xc2fc00001400780b */ /* 0x000fe20003fce000 */
        /* <DEDUP_REMOVED lines=9> */
[--C-:B------:R-:W-:Y:S01]  /*6450*/  FFMA R32, R41, UR4, -R204.reuse ;  /* 0x0000000429207c23 */ /* 0x100fe200080008cc */
[--C-:B------:R-:W-:Y:S01]  /*6460*/  FFMA R22, R45, UR4, -R204.reuse ;  /* 0x000000042d167c23 */ /* 0x100fe200080008cc */
[--C-:B------:R-:W-:Y:S01]  /*6470*/  FFMA R23, R53, UR4, -R204.reuse ;  /* 0x0000000435177c23 */ /* 0x100fe200080008cc */
[----:B------:R-:W-:Y:S01]  /*6480*/  @!P6 FMUL R20, R20, 0.5 ;  /* 0x3f0000001414e820 */ /* 0x000fe20000400000 */
[--C-:B------:R-:W-:Y:S01]  /*6490*/  FFMA R37, R48, UR4, -R204.reuse ;  /* 0x0000000430257c23 */ /* 0x100fe200080008cc */
[----:B------:R-:W-:Y:S01]  /*64a0*/  @!P3 FMUL R24, R24, 0.5 ;  /* 0x3f0000001818b820 */ /* 0x000fe20000400000 */
[--C-:B------:R-:W-:Y:S01]  /*64b0*/  FFMA R41, R52, UR4, -R204.reuse ;  /* 0x0000000434297c23 */ /* 0x100fe200080008cc */
[----:B------:R1:W2:Y:S01]  /*64c0*/  MUFU.EX2 R25, R20 ;  /* 0x0000001400197308 */ /* 0x0002a20000000800 */
[----:B------:R-:W-:Y:S01]  /*64d0*/  @!P4 FMUL R28, R28, 0.5 ;  /* 0x3f0000001c1cc820 */ /* 0x000fe20000400000 */
[----:B------:R-:W-:Y:S01]  /*64e0*/  @!P5 FMUL R202, R202, 0.5 ;  /* 0x3f000000cacad820 */ /* 0x000fe20000400000 */
[--C-:B------:R-:W-:Y:S01]  /*64f0*/  FFMA R57, R57, UR4, -R204.reuse ;  /* 0x0000000439397c23 */ /* 0x100fe200080008cc */
[----:B------:R-:W-:Y:S01]  /*6500*/  @!P2 FMUL R29, R29, 0.5 ;  /* 0x3f0000001d1da820 */ /* 0x000fe20000400000 */
[--C-:B------:R-:W-:Y:S01]  /*6510*/  FFMA R45, R60, UR4, -R204.reuse ;  /* 0x000000043c2d7c23 */ /* 0x100fe200080008cc */
[--C-:B------:R-:W-:Y:S01]  /*6520*/  FFMA R60, R61, UR4, -R204.reuse ;  /* 0x000000043d3c7c23 */ /* 0x100fe200080008cc */
[--C-:B------:R-:W-:Y:S01]  /*6530*/  FFMA R65, R65, UR4, -R204.reuse ;  /* 0x0000000441417c23 */ /* 0x100fe200080008cc */
[----:B------:R-:W3:Y:S01]  /*6540*/  MUFU.EX2 R24, R24 ;  /* 0x0000001800187308 */ /* 0x000ee20000000800 */
[----:B-1----:R-:W-:Y:S01]  /*6550*/  FMNMX R20, R46, R13, !PT ;  /* 0x0000000d2e147209 */ /* 0x002fe20007800000 */
[--C-:B------:R-:W-:Y:S01]  /*6560*/  FFMA R52, R69, UR4, -R204.reuse ;  /* 0x0000000445347c23 */ /* 0x100fe200080008cc */
[--C-:B------:R-:W-:Y:S01]  /*6570*/  FFMA R48, R72, UR4, -R204.reuse ;  /* 0x0000000448307c23 */ /* 0x100fe200080008cc */
[--C-:B------:R-:W-:Y:S01]  /*6580*/  FFMA R53, R77, UR4, -R204.reuse ;  /* 0x000000044d357c23 */ /* 0x100fe200080008cc */
[----:B------:R-:W-:Y:S01]  /*6590*/  FMNMX R13, R47, R20, !PT ;  /* 0x000000142f0d7209 */ /* 0x000fe20007800000 */
[----:B------:R-:W-:-:S02]  /*65a0*/  FFMA R19, R80, UR4, -R204 ;  /* 0x0000000450137c23 */ /* 0x000fc400080008cc */
[----:B------:R-:W1:Y:S01]  /*65b0*/  MUFU.EX2 R203, R28 ;  /* 0x0000001c00cb7308 */ /* 0x000e620000000800 */
[----:B--2---:R-:W-:Y:S01]  /*65c0*/  @!P6 FMUL R25, R25, R25 ;  /* 0x000000191919e220 */ /* 0x004fe20000400000 */
[----:B------:R-:W-:Y:S02]  /*65d0*/  FSETP.GEU.AND P6, PT, R33, -126, PT ;  /* 0xc2fc00002100780b */ /* 0x000fe40003fce000 */
[----:B------:R-:W-:-:S04]  /*65e0*/  FMNMX R20, R50, R13, !PT ;  /* 0x0000000d32147209 */ /* 0x000fc80007800000 */
[----:B------:R-:W2:Y:S01]  /*65f0*/  MUFU.EX2 R202, R202 ;  /* 0x000000ca00ca7308 */ /* 0x000ea20000000800 */
[----:B---3--:R-:W-:Y:S01]  /*6600*/  @!P3 FMUL R24, R24, R24 ;  /* 0x000000181818b220 */ /* 0x008fe20000400000 */
[----:B------:R-:W-:Y:S02]  /*6610*/  FSETP.GEU.AND P3, PT, R36, -126, PT ;  /* 0xc2fc00002400780b */ /* 0x000fe40003f6e000 */
[----:B------:R-:W-:-:S03]  /*6620*/  FMNMX R13, R51, R20, !PT ;  /* 0x00000014330d7209 */ /* 0x000fc60007800000 */
[----:B------:R-:W-:Y:S01]  /*6630*/  @!P6 FMUL R33, R33, 0.5 ;  /* 0x3f0000002121e820 */ /* 0x000fe20000400000 */
[----:B------:R-:W3:Y:S01]  /*6640*/  MUFU.EX2 R29, R29 ;  /* 0x0000001d001d7308 */ /* 0x000ee20000000800 */
[----:B-1----:R-:W-:Y:S01]  /*6650*/  @!P4 FMUL R203, R203, R203 ;  /* 0x000000cbcbcbc220 */ /* 0x002fe20000400000 */
[----:B------:R-:W-:Y:S02]  /*6660*/  FSETP.GEU.AND P4, PT, R21, -126, PT ;  /* 0xc2fc00001500780b */ /* 0x000fe40003f8e000 */
[----:B------:R-:W-:-:S03]  /*6670*/  FMNMX R20, R54, R13, !PT ;  /* 0x0000000d36147209 */ /* 0x000fc60007800000 */
[----:B------:R-:W-:Y:S01]  /*6680*/  @!P3 FMUL R36, R36, 0.5 ;  /* 0x3f0000002424b820 */ /* 0x000fe20000400000 */
[----:B------:R-:W1:Y:S01]  /*6690*/  MUFU.EX2 R28, R33 ;  /* 0x00000021001c7308 */ /* 0x000e620000000800 */
[----:B--2---:R-:W-:Y:S01]  /*66a0*/  @!P5 FMUL R202, R202, R202 ;  /* 0x000000cacacad220 */ /* 0x004fe20000400000 */
[----:B------:R-:W-:Y:S02]  /*66b0*/  FSETP.GEU.AND P5, PT, R40, -126, PT ;  /* 0xc2fc00002800780b */ /* 0x000fe40003fae000 */
[----:B------:R-:W-:-:S03]  /*66c0*/  FMNMX R13, R55, R20, !PT ;  /* 0x00000014370d7209 */ /* 0x000fc60007800000 */
[----:B------:R-:W-:Y:S01]  /*66d0*/  @!P4 FMUL R21, R21, 0.5 ;  /* 0x3f0000001515c820 */ /* 0x000fe20000400000 */
[----:B------:R2:W4:Y:S01]  /*66e0*/  MUFU.EX2 R200, R36 ;  /* 0x0000002400c87308 */ /* 0x0005220000000800 */
[----:B---3--:R-:W-:Y:S01]  /*66f0*/  @!P2 FMUL R29, R29, R29 ;  /* 0x0000001d1d1da220 */ /* 0x008fe20000400000 */
[----:B------:R-:W-:Y:S02]  /*6700*/  FSETP.GEU.AND P2, PT, R32, -126, PT ;  /* 0xc2fc00002000780b */ /* 0x000fe40003f4e000 */
[----:B------:R-:W-:-:S03]  /*6710*/  FMNMX R20, R58, R13, !PT ;  /* 0x0000000d3a147209 */ /* 0x000fc60007800000 */
[----:B------:R-:W-:Y:S01]  /*6720*/  @!P5 FMUL R40, R40, 0.5 ;  /* 0x3f0000002828d820 */ /* 0x000fe20000400000 */
[----:B------:R-:W3:Y:S01]  /*6730*/  MUFU.EX2 R21, R21 ;  /* 0x0000001500157308 */ /* 0x000ee20000000800 */
[----:B-1----:R-:W-:Y:S01]  /*6740*/  @!P6 FMUL R28, R28, R28 ;  /* 0x0000001c1c1ce220 */ /* 0x002fe20000400000 */
[----:B------:R-:W-:Y:S01]  /*6750*/  FSETP.GEU.AND P6, PT, R44, -126, PT ;  /* 0xc2fc00002c00780b */ /* 0x000fe20003fce000 */
[--C-:B--2---:R-:W-:Y:S01]  /*6760*/  FFMA R36, R49, UR4, -R204.reuse ;  /* 0x0000000431247c23 */ /* 0x104fe200080008cc */
[----:B------:R-:W-:Y:S01]  /*6770*/  FMNMX R13, R59, R20, !PT ;  /* 0x000000143b0d7209 */ /* 0x000fe20007800000 */
[----:B------:R-:W-:Y:S02]  /*6780*/  FFMA R49, R73, UR4, -R204 ;  /* 0x0000000449317c23 */ /* 0x000fe400080008cc */
[----:B------:R-:W-:Y:S01]  /*6790*/  @!P2 FMUL R32, R32, 0.5 ;  /* 0x3f0000002020a820 */ /* 0x000fe20000400000 */
[----:B------:R1:W2:Y:S01]  /*67a0*/  MUFU.EX2 R33, R40 ;  /* 0x0000002800217308 */ /* 0x0002a20000000800 */
[----:B----4-:R-:W-:Y:S01]  /*67b0*/  @!P3 FMUL R200, R200, R200 ;  /* 0x000000c8c8c8b220 */ /* 0x010fe20000400000 */
[----:B------:R-:W-:-:S02]  /*67c0*/  FSETP.GEU.AND P3, PT, R22, -126, PT ;  /* 0xc2fc00001600780b */ /* 0x000fc40003f6e000 */
[----:B------:R-:W-:-:S03]  /*67d0*/  FMNMX R20, R62, R13, !PT ;  /* 0x0000000d3e147209 */ /* 0x000fc60007800000 */
[----:B------:R-:W-:Y:S01]  /*67e0*/  @!P6 FMUL R44, R44, 0.5 ;  /* 0x3f0000002c2ce820 */ /* 0x000fe20000400000 */
[----:B------:R-:W4:Y:S01]  /*67f0*/  MUFU.EX2 R32, R32 ;  /* 0x0000002000207308 */ /* 0x000f220000000800 */
[----:B---3--:R-:W-:Y:S01]  /*6800*/  @!P4 FMUL R21, R21, R21 ;  /* 0x000000151515c220 */ /* 0x008fe20000400000 */
[----:B------:R-:W-:Y:S01]  /*6810*/  FSETP.GEU.AND P4, PT, R37, -126, PT ;  /* 0xc2fc00002500780b */ /* 0x000fe20003f8e000 */
[----:B-1----:R-:W-:Y:S01]  /*6820*/  FFMA R40, R56, UR4, -R204 ;  /* 0x0000000438287c23 */ /* 0x002fe200080008cc */
[----:B------:R-:W-:-:S03]  /*6830*/  FMNMX R13, R63, R20, !PT ;  /* 0x000000143f0d7209 */ /* 0x000fc60007800000 */
[----:B------:R-:W-:Y:S01]  /*6840*/  @!P3 FMUL R22, R22, 0.5 ;  /* 0x3f0000001616b820 */ /* 0x000fe20000400000 */
[----:B------:R1:W3:Y:S01]  /*6850*/  MUFU.EX2 R201, R44 ;  /* 0x0000002c00c97308 */ /* 0x0002e20000000800 */
[----:B--2---:R-:W-:Y:S01]  /*6860*/  @!P5 FMUL R33, R33, R33 ;  /* 0x000000212121d220 */ /* 0x004fe20000400000 */
[----:B------:R-:W-:Y:S02]  /*6870*/  FSETP.GEU.AND P5, PT, R36, -126, PT ;  /* 0xc2fc00002400780b */ /* 0x000fe40003fae000 */
[----:B------:R-:W-:-:S03]  /*6880*/  FMNMX R20, R66, R13, !PT ;  /* 0x0000000d42147209 */ /* 0x000fc60007800000 */
[----:B------:R-:W-:Y:S01]  /*6890*/  @!P4 FMUL R37, R37, 0.5 ;  /* 0x3f0000002525c820 */ /* 0x000fe20000400000 */
[----:B------:R-:W2:Y:S01]  /*68a0*/  MUFU.EX2 R22, R22 ;  /* 0x0000001600167308 */ /* 0x000ea20000000800 */
[----:B----4-:R-:W-:Y:S01]  /*68b0*/  @!P2 FMUL R32, R32, R32 ;  /* 0x000000202020a220 */ /* 0x010fe20000400000 */
[----:B------:R-:W-:Y:S01]  /*68c0*/  FMNMX R13, R67, R20, !PT ;  /* 0x00000014430d7209 */ /* 0x000fe20007800000 */
[--C-:B-1----:R-:W-:Y:S01]  /*68d0*/  FFMA R44, R64, UR4, -R204.reuse ;  /* 0x00000004402c7c23 */ /* 0x102fe200080008cc */
[----:B------:R-:W-:Y:S01]  /*68e0*/  FSETP.GEU.AND P2, PT, R41, -126, PT ;  /* 0xc2fc00002900780b */ /* 0x000fe20003f4e000 */
[----:B------:R-:W-:Y:S01]  /*68f0*/  FFMA R64, R81, UR4, -R204 ;  /* 0x0000000451407c23 */ /* 0x000fe200080008cc */
[----:B------:R-:W-:Y:S01]  /*6900*/  FMNMX R20, R70, R13, !PT ;  /* 0x0000000d46147209 */ /* 0x000fe20007800000 */
[----:B------:R-:W-:Y:S01]  /*6910*/  @!P5 FMUL R36, R36, 0.5 ;  /* 0x3f0000002424d820 */ /* 0x000fe20000400000 */
[----:B------:R-:W1:Y:S01]  /*6920*/  MUFU.EX2 R37, R37 ;  /* 0x0000002500257308 */ /* 0x000e620000000800 */
[----:B---3--:R-:W-:Y:S01]  /*6930*/  @!P6 FMUL R201, R201, R201 ;  /* 0x000000c9c9c9e220 */ /* 0x008fe20000400000 */
[----:B------:R-:W-:-:S02]  /*6940*/  FSETP.GEU.AND P6, PT, R23, -126, PT ;  /* 0xc2fc00001700780b */ /* 0x000fc40003fce000 */
[----:B------:R-:W-:-:S04]  /*6950*/  FMNMX R13, R71, R20, !PT ;  /* 0x00000014470d7209 */ /* 0x000fc80007800000 */
[----:B------:R-:W3:Y:S01]  /*6960*/  MUFU.EX2 R36, R36 ;  /* 0x0000002400247308 */ /* 0x000ee20000000800 */
[----:B--2---:R-:W-:Y:S01]  /*6970*/  @!P3 FMUL R22, R22, R22 ;  /* 0x000000161616b220 */ /* 0x004fe20000400000 */
[----:B------:R-:W-:Y:S01]  /*6980*/  FSETP.GEU.AND P3, PT, R40, -126, PT ;  /* 0xc2fc00002800780b */ /* 0x000fe20003f6e000 */
[----:B------:R-:W-:Y:S01]  /*6990*/  @!P2 FMUL R41, R41, 0.5 ;  /* 0x3f0000002929a820 */ /* 0x000fe20000400000 */
[----:B------:R-:W-:-:S03]  /*69a0*/  FMNMX R20, R74, R13, !PT ;  /* 0x0000000d4a147209 */ /* 0x000fc60007800000 */
[----:B------:R-:W-:Y:S01]  /*69b0*/  @!P6 FMUL R23, R23, 0.5 ;  /* 0x3f0000001717e820 */ /* 0x000fe20000400000 */
[----:B------:R-:W-:Y:S01]  /*69c0*/  FMNMX R13, R75, R20, !PT ;  /* 0x000000144b0d7209 */ /* 0x000fe20007800000 */
[----:B------:R-:W2:Y:S01]  /*69d0*/  MUFU.EX2 R41, R41 ;  /* 0x0000002900297308 */ /* 0x000ea20000000800 */
[----:B-1----:R-:W-:Y:S01]  /*69e0*/  @!P4 FMUL R37, R37, R37 ;  /* 0x000000252525c220 */ /* 0x002fe20000400000 */
[----:B------:R-:W-:Y:S02]  /*69f0*/  FSETP.GEU.AND P4, PT, R57, -126, PT ;  /* 0xc2fc00003900780b */ /* 0x000fe40003f8e000 */
[----:B------:R-:W-:Y:S02]  /*6a00*/  FMNMX R20, R78, R13, !PT ;  /* 0x0000000d4e147209 */ /* 0x000fe40007800000 */
[----:B------:R-:W-:Y:S02]  /*6a10*/  @!P3 FMUL R40, R40, 0.5 ;  /* 0x3f0000002828b820 */ /* 0x000fe40000400000 */
[----:B------:R-:W1:Y:S01]  /*6a20*/  MUFU.EX2 R23, R23 ;  /* 0x0000001700177308 */ /* 0x000e620000000800 */
[----:B---3--:R-:W-:Y:S01]  /*6a30*/  @!P5 FMUL R36, R36, R36 ;  /* 0x000000242424d220 */ /* 0x008fe20000400000 */
[----:B------:R-:W-:-:S02]  /*6a40*/  FSETP.GEU.AND P5, PT, R45, -126, PT ;  /* 0xc2fc00002d00780b */ /* 0x000fc40003fae000 */
[----:B------:R-:W-:-:S03]  /*6a50*/  FMNMX R13, R79, R20, !PT ;  /* 0x000000144f0d7209 */ /* 0x000fc60007800000 */
[----:B------:R-:W-:Y:S01]  /*6a60*/  @!P4 FMUL R57, R57, 0.5 ;  /* 0x3f0000003939c820 */ /* 0x000fe20000400000 */
[----:B------:R-:W3:Y:S01]  /*6a70*/  MUFU.EX2 R40, R40 ;  /* 0x0000002800287308 */ /* 0x000ee20000000800 */
[----:B------:R-:W-:Y:S01]  /*6a80*/  FMNMX R20, R82, R13, !PT ;  /* 0x0000000d52147209 */ /* 0x000fe20007800000 */
[----:B--2---:R-:W-:Y:S01]  /*6a90*/  @!P2 FMUL R41, R41, R41 ;  /* 0x000000292929a220 */ /* 0x004fe20000400000 */
[----:B------:R-:W-:Y:S02]  /*6aa0*/  FSETP.GEU.AND P2, PT, R60, -126, PT ;  /* 0xc2fc00003c00780b */ /* 0x000fe40003f4e000 */
[----:B------:R-:W-:Y:S02]  /*6ab0*/  FMNMX R13, R83, R20, !PT ;  /* 0x00000014530d7209 */ /* 0x000fe40007800000 */
[----:B------:R-:W-:Y:S01]  /*6ac0*/  @!P5 FMUL R45, R45, 0.5 ;  /* 0x3f0000002d2dd820 */ /* 0x000fe20000400000 */
[----:B------:R2:W4:Y:S01]  /*6ad0*/  MUFU.EX2 R61, R57 ;  /* 0x00000039003d7308 */ /* 0x0005220000000800 */
[----:B-1----:R-:W-:Y:S01]  /*6ae0*/  @!P6 FMUL R23, R23, R23 ;  /* 0x000000171717e220 */ /* 0x002fe20000400000 */
[----:B------:R-:W-:-:S02]  /*6af0*/  FSETP.GEU.AND P6, PT, R44, -126, PT ;  /* 0xc2fc00002c00780b */ /* 0x000fc40003fce000 */
[----:B------:R-:W-:-:S04]  /*6b00*/  FMNMX R20, R86, R13, !PT ;  /* 0x0000000d56147209 */ /* 0x000fc80007800000 */
[----:B------:R-:W1:Y:S01]  /*6b10*/  MUFU.EX2 R45, R45 ;  /* 0x0000002d002d7308 */ /* 0x000e620000000800 */
[----:B---3--:R-:W-:Y:S01]  /*6b20*/  @!P3 FMUL R40, R40, R40 ;  /* 0x000000282828b220 */ /* 0x008fe20000400000 */
[----:B------:R-:W-:Y:S01]  /*6b30*/  FSETP.GEU.AND P3, PT, R65, -126, PT ;  /* 0xc2fc00004100780b */ /* 0x000fe20003f6e000 */
[----:B------:R-:W-:Y:S01]  /*6b40*/  @!P2 FMUL R60, R60, 0.5 ;  /* 0x3f0000003c3ca820 */ /* 0x000fe20000400000 */
[----:B------:R-:W-:Y:S01]  /*6b50*/  FMNMX R20, R87, R20, !PT ;  /* 0x0000001457147209 */ /* 0x000fe20007800000 */
[--C-:B--2---:R-:W-:Y:S01]  /*6b60*/  FFMA R57, R68, UR4, -R204.reuse ;  /* 0x0000000444397c23 */ /* 0x104fe200080008cc */
[----:B------:R-:W-:Y:S01]  /*6b70*/  FFMA R68, R85, UR4, -R204 ;  /* 0x0000000455447c23 */ /* 0x000fe200080008cc */
[----:B------:R-:W-:Y:S02]  /*6b80*/  @!P6 FMUL R44, R44, 0.5 ;  /* 0x3f0000002c2ce820 */ /* 0x000fe40000400000 */
[----:B------:R-:W2:Y:S01]  /*6b90*/  SHFL.BFLY PT, R13, R20, 0x1, 0x1f ;  /* 0x0c201f00140d7f89 */ /* 0x000ea200000e0000 */
[----:B----4-:R-:W-:Y:S01]  /*6ba0*/  @!P4 FMUL R61, R61, R61 ;  /* 0x0000003d3d3dc220 */ /* 0x010fe20000400000 */
[----:B------:R-:W-:Y:S01]  /*6bb0*/  FSETP.GEU.AND P4, PT, R57, -126, PT ;  /* 0xc2fc00003900780b */ /* 0x000fe20003f8e000 */
[----:B------:R-:W3:Y:S03]  /*6bc0*/  MUFU.EX2 R60, R60 ;  /* 0x0000003c003c7308 */ /* 0x000ee60000000800 */
[----:B------:R-:W-:Y:S01]  /*6bd0*/  @!P3 FMUL R65, R65, 0.5 ;  /* 0x3f0000004141b820 */ /* 0x000fe20000400000 */
[----:B-1----:R-:W-:Y:S01]  /*6be0*/  @!P5 FMUL R45, R45, R45 ;  /* 0x0000002d2d2dd220 */ /* 0x002fe20000400000 */
[----:B------:R-:W-:-:S03]  /*6bf0*/  FSETP.GEU.AND P5, PT, R52, -126, PT ;  /* 0xc2fc00003400780b */ /* 0x000fc60003fae000 */
[----:B------:R-:W1:Y:S04]  /*6c00*/  MUFU.EX2 R44, R44 ;  /* 0x0000002c002c7308 */ /* 0x000e680000000800 */
[----:B------:R-:W-:-:S04]  /*6c10*/  @!P4 FMUL R57, R57, 0.5 ;  /* 0x3f0000003939c820 */ /* 0x000fc80000400000 */
[----:B------:R-:W4:Y:S01]  /*6c20*/  MUFU.EX2 R65, R65 ;  /* 0x0000004100417308 */ /* 0x000f220000000800 */
[----:B---3--:R-:W-:Y:S01]  /*6c30*/  @!P2 FMUL R60, R60, R60 ;  /* 0x0000003c3c3ca220 */ /* 0x008fe20000400000 */
[----:B------:R-:W-:Y:S01]  /*6c40*/  FSETP.GEU.AND P2, PT, R48, -126, PT ;  /* 0xc2fc00003000780b */ /* 0x000fe20003f4e000 */
[----:B------:R-:W-:Y:S01]  /*6c50*/  @!P5 FMUL R52, R52, 0.5 ;  /* 0x3f0000003434d820 */ /* 0x000fe20000400000 */
[----:B--2---:R-:W-:Y:S01]  /*6c60*/  FMNMX R13, R20, R13, !PT ;  /* 0x0000000d140d7209 */ /* 0x004fe20007800000 */
[----:B------:R-:W-:-:S03]  /*6c70*/  FFMA R20, R76, UR4, -R204 ;  /* 0x000000044c147c23 */ /* 0x000fc600080008cc */
[----:B------:R-:W2:Y:S01]  /*6c80*/  MUFU.EX2 R57, R57 ;  /* 0x0000003900397308 */ /* 0x000ea20000000800 */
[----:B-1----:R-:W-:Y:S01]  /*6c90*/  @!P6 FMUL R44, R44, R44 ;  /* 0x0000002c2c2ce220 */ /* 0x002fe20000400000 */
[----:B------:R-:W-:Y:S01]  /*6ca0*/  FSETP.GEU.AND P6, PT, R49, -126, PT ;  /* 0xc2fc00003100780b */ /* 0x000fe20003fce000 */
[----:B------:R-:W1:Y:S04]  /*6cb0*/  SHFL.BFLY PT, R56, R13, 0x2, 0x1f ;  /* 0x0c401f000d387f89 */ /* 0x000e6800000e0000 */
[----:B------:R-:W-:Y:S01]  /*6cc0*/  @!P2 FMUL R48, R48, 0.5 ;  /* 0x3f0000003030a820 */ /* 0x000fe20000400000 */
[----:B------:R-:W3:Y:S01]  /*6cd0*/  MUFU.EX2 R52, R52 ;  /* 0x0000003400347308 */ /* 0x000ee20000000800 */
[----:B----4-:R-:W-:Y:S01]  /*6ce0*/  @!P3 FMUL R65, R65, R65 ;  /* 0x000000414141b220 */ /* 0x010fe20000400000 */
[----:B------:R-:W-:-:S05]  /*6cf0*/  FSETP.GEU.AND P3, PT, R20, -126, PT ;  /* 0xc2fc00001400780b */ /* 0x000fca0003f6e000 */
[----:B------:R-:W-:Y:S01]  /*6d00*/  @!P6 FMUL R49, R49, 0.5 ;  /* 0x3f0000003131e820 */ /* 0x000fe20000400000 */
[----:B------:R-:W4:Y:S01]  /*6d10*/  MUFU.EX2 R48, R48 ;  /* 0x0000003000307308 */ /* 0x000f220000000800 */
[----:B--2---:R-:W-:Y:S01]  /*6d20*/  @!P4 FMUL R57, R57, R57 ;  /* 0x000000393939c220 */ /* 0x004fe20000400000 */
[----:B------:R-:W-:-:S05]  /*6d30*/  FSETP.GEU.AND P4, PT, R53, -126, PT ;  /* 0xc2fc00003500780b */ /* 0x000fca0003f8e000 */
[----:B------:R-:W-:Y:S01]  /*6d40*/  @!P3 FMUL R20, R20, 0.5 ;  /* 0x3f0000001414b820 */ /* 0x000fe20000400000 */
[----:B------:R-:W2:Y:S01]  /*6d50*/  MUFU.EX2 R49, R49 ;  /* 0x0000003100317308 */ /* 0x000ea20000000800 */
[----:B---3--:R-:W-:Y:S01]  /*6d60*/  @!P5 FMUL R52, R52, R52 ;  /* 0x000000343434d220 */ /* 0x008fe20000400000 */
[----:B------:R-:W-:Y:S02]  /*6d70*/  FSETP.GEU.AND P5, PT, R19, -126, PT ;  /* 0xc2fc00001300780b */ /* 0x000fe40003fae000 */
[----:B-1----:R-:W-:Y:S01]  /*6d80*/  FMNMX R13, R13, R56, !PT ;  /* 0x000000380d0d7209 */ /* 0x002fe20007800000 */
[----:B------:R-:W-:Y:S02]  /*6d90*/  FFMA R56, R84, UR4, -R204 ;  /* 0x0000000454387c23 */ /* 0x000fe400080008cc */
[----:B------:R-:W-:Y:S01]  /*6da0*/  @!P4 FMUL R53, R53, 0.5 ;  /* 0x3f0000003535c820 */ /* 0x000fe20000400000 */
[----:B------:R-:W1:Y:S01]  /*6db0*/  MUFU.EX2 R20, R20 ;  /* 0x0000001400147308 */ /* 0x000e620000000800 */
[----:B----4-:R-:W-:Y:S01]  /*6dc0*/  @!P2 FMUL R48, R48, R48 ;  /* 0x000000303030a220 */ /* 0x010fe20000400000 */
[----:B------:R-:W-:-:S04]  /*6dd0*/  FSETP.NEU.AND P2, PT, R13, -INF , PT ;  /* 0xff8000000d00780b */ /* 0x000fc80003f4d000 */
[----:B------:R-:W-:Y:S01]  /*6de0*/  FSEL R84, R13, RZ, P2 ;  /* 0x000000ff0d547208 */ /* 0x000fe20001000000 */
[----:B------:R-:W-:Y:S01]  /*6df0*/  @!P5 FMUL R19, R19, 0.5 ;  /* 0x3f0000001313d820 */ /* 0x000fe20000400000 */
[----:B------:R-:W3:Y:S01]  /*6e00*/  MUFU.EX2 R53, R53 ;  /* 0x0000003500357308 */ /* 0x000ee20000000800 */
[----:B--2---:R-:W-:Y:S01]  /*6e10*/  @!P6 FMUL R49, R49, R49 ;  /* 0x000000313131e220 */ /* 0x004fe20000400000 */
[----:B------:R-:W-:Y:S01]  /*6e20*/  FSETP.GEU.AND P6, PT, R64, -126, PT ;  /* 0xc2fc00004000780b */ /* 0x000fe20003fce000 */
[----:B------:R-:W-:Y:S01]  /*6e30*/  FMUL R81, R84, UR4 ;  /* 0x0000000454517c20 */ /* 0x000fe20008400000 */
[----:B------:R-:W-:Y:S01]  /*6e40*/  FSETP.GEU.AND P2, PT, R56, -126, PT ;  /* 0xc2fc00003800780b */ /* 0x000fe20003f4e000 */
[----:B------:R-:W-:Y:S02]  /*6e50*/  FADD R84, -R84, R17 ;  /* 0x0000001154547221 */ /* 0x000fe40000000100 */
[--C-:B------:R-:W-:Y:S01]  /*6e60*/  FFMA R26, R26, UR4, -R81.reuse ;  /* 0x000000041a1a7c23 */ /* 0x100fe20008000851 */
[----:B------:R-:W2:Y:S01]  /*6e70*/  MUFU.EX2 R19, R19 ;  /* 0x0000001300137308 */ /* 0x000ea20000000800 */
[----:B-1----:R-:W-:Y:S01]  /*6e80*/  @!P3 FMUL R20, R20, R20 ;  /* 0x000000141414b220 */ /* 0x002fe20000400000 */
[----:B------:R-:W-:Y:S01]  /*6e90*/  FSETP.GEU.AND P3, PT, R68, -126, PT ;  /* 0xc2fc00004400780b */ /* 0x000fe20003f6e000 */
[--C-:B------:R-:W-:Y:S01]  /*6ea0*/  FFMA R72, R30, UR4, -R81.reuse ;  /* 0x000000041e487c23 */ /* 0x100fe20008000851 */
[--C-:B------:R-:W-:Y:S01]  /*6eb0*/  FFMA R69, R27, UR4, -R81.reuse ;  /* 0x000000041b457c23 */ /* 0x100fe20008000851 */
[--C-:B------:R-:W-:Y:S01]  /*6ec0*/  FFMA R34, R34, UR4, -R81.reuse ;  /* 0x0000000422227c23 */ /* 0x100fe20008000851 */
[--C-:B------:R-:W-:Y:S01]  /*6ed0*/  FFMA R31, R31, UR4, -R81.reuse ;  /* 0x000000041f1f7c23 */ /* 0x100fe20008000851 */
[----:B------:R-:W-:Y:S01]  /*6ee0*/  @!P6 FMUL R64, R64, 0.5 ;  /* 0x3f0000004040e820 */ /* 0x000fe20000400000 */
[--C-:B------:R-:W-:Y:S01]  /*6ef0*/  FFMA R35, R35, UR4, -R81.reuse ;  /* 0x0000000423237c23 */ /* 0x100fe20008000851 */
[----:B---3--:R-:W-:Y:S01]  /*6f00*/  @!P4 FMUL R53, R53, R53 ;  /* 0x000000353535c220 */ /* 0x008fe20000400000 */
[----:B------:R-:W-:Y:S01]  /*6f10*/  FSETP.GEU.AND P4, PT, R26, -126, PT ;  /* 0xc2fc00001a00780b */ /* 0x000fe20003f8e000 */
[----:B------:R-:W-:Y:S01]  /*6f20*/  @!P2 FMUL R56, R56, 0.5 ;  /* 0x3f0000003838a820 */ /* 0x000fe20000400000 */
[--C-:B------:R-:W-:Y:S01]  /*6f30*/  FFMA R38, R38, UR4, -R81.reuse ;  /* 0x0000000426267c23 */ /* 0x100fe20008000851 */
[----:B------:R-:W1:Y:S01]  /*6f40*/  MUFU.EX2 R64, R64 ;  /* 0x0000004000407308 */ /* 0x000e620000000800 */
[--C-:B------:R-:W-:Y:S01]  /*6f50*/  FFMA R39, R39, UR4, -R81.reuse ;  /* 0x0000000427277c23 */ /* 0x100fe20008000851 */
[----:B------:R-:W-:Y:S01]  /*6f60*/  @!P3 FMUL R68, R68, 0.5 ;  /* 0x3f0000004444b820 */ /* 0x000fe20000400000 */
[--C-:B------:R-:W-:Y:S01]  /*6f70*/  FFMA R43, R43, UR4, -R81.reuse ;  /* 0x000000042b2b7c23 */ /* 0x100fe20008000851 */
[----:B--2---:R-:W-:Y:S01]  /*6f80*/  @!P5 FMUL R19, R19, R19 ;  /* 0x000000131313d220 */ /* 0x004fe20000400000 */
[----:B------:R-:W-:Y:S01]  /*6f90*/  FSETP.GEU.AND P5, PT, R69, -126, PT ;  /* 0xc2fc00004500780b */ /* 0x000fe20003fae000 */
[--C-:B------:R-:W-:Y:S01]  /*6fa0*/  FFMA R80, R47, UR4, -R81.reuse ;  /* 0x000000042f507c23 */ /* 0x100fe20008000851 */
[--C-:B------:R-:W-:Y:S01]  /*6fb0*/  FFMA R42, R42, UR4, -R81.reuse ;  /* 0x000000042a2a7c23 */ /* 0x100fe20008000851 */
[----:B------:R-:W2:Y:S01]  /*6fc0*/  MUFU.EX2 R68, R68 ;  /* 0x0000004400447308 */ /* 0x000ea20000000800 */
[--C-:B------:R-:W-:Y:S01]  /*6fd0*/  FFMA R47, R51, UR4, -R81.reuse ;  /* 0x00000004332f7c23 */ /* 0x100fe20008000851 */
[----:B------:R-:W-:Y:S01]  /*6fe0*/  @!P4 FMUL R26, R26, 0.5 ;  /* 0x3f0000001a1ac820 */ /* 0x000fe20000400000 */
[--C-:B------:R-:W-:Y:S01]  /*6ff0*/  FFMA R51, R59, UR4, -R81.reuse ;  /* 0x000000043b337c23 */ /* 0x100fe20008000851 */
[--C-:B------:R-:W-:Y:S01]  /*7000*/  FFMA R59, R75, UR4, -R81.reuse ;  /* 0x000000044b3b7c23 */ /* 0x100fe20008000851 */
[--C-:B------:R-:W-:Y:S01]  /*7010*/  FFMA R78, R78, UR4, -R81.reuse ;  /* 0x000000044e4e7c23 */ /* 0x100fe20008000851 */
[--C-:B------:R-:W-:Y:S01]  /*7020*/  FFMA R82, R82, UR4, -R81.reuse ;  /* 0x0000000452527c23 */ /* 0x100fe20008000851 */
[--C-:B------:R-:W-:Y:S01]  /*7030*/  FFMA R83, R83, UR4, -R81.reuse ;  /* 0x0000000453537c23 */ /* 0x100fe20008000851 */
[----:B------:R-:W3:Y:S01]  /*7040*/  MUFU.EX2 R56, R56 ;  /* 0x0000003800387308 */ /* 0x000ee20000000800 */
[----:B-1----:R-:W-:Y:S01]  /*7050*/  @!P6 FMUL R64, R64, R64 ;  /* 0x000000404040e220 */ /* 0x002fe20000400000 */
[----:B------:R-:W-:Y:S01]  /*7060*/  FSETP.GEU.AND P6, PT, R72, -126, PT ;  /* 0xc2fc00004800780b */ /* 0x000fe20003fce000 */
[----:B------:R-:W-:Y:S01]  /*7070*/  @!P5 FMUL R69, R69, 0.5 ;  /* 0x3f0000004545d820 */ /* 0x000fe20000400000 */
[--C-:B------:R-:W-:Y:S01]  /*7080*/  FFMA R204, R79, UR4, -R81.reuse ;  /* 0x000000044fcc7c23 */ /* 0x100fe20008000851 */
[--C-:B------:R-:W-:Y:S01]  /*7090*/  FFMA R205, R86, UR4, -R81.reuse ;  /* 0x0000000456cd7c23 */ /* 0x100fe20008000851 */
[----:B------:R-:W-:Y:S01]  /*70a0*/  FFMA R87, R87, UR4, -R81 ;  /* 0x0000000457577c23 */ /* 0x000fe20008000851 */
[----:B------:R-:W-:Y:S01]  /*70b0*/  FADD R75, R24, R61 ;  /* 0x0000003d184b7221 */ /* 0x000fe20000000000 */
[----:B------:R1:W4:Y:S01]  /*70c0*/  MUFU.EX2 R27, R26 ;  /* 0x0000001a001b7308 */ /* 0x0003220000000800 */
[----:B--2---:R-:W-:Y:S01]  /*70d0*/  @!P3 FMUL R68, R68, R68 ;  /* 0x000000444444b220 */ /* 0x004fe20000400000 */
[----:B------:R-:W-:Y:S01]  /*70e0*/  FSETP.GEU.AND P3, PT, R34, -126, PT ;  /* 0xc2fc00002200780b */ /* 0x000fe20003f6e000 */
[----:B------:R-:W-:Y:S01]  /*70f0*/  FADD R17, R36, R64 ;  /* 0x0000004024117221 */ /* 0x000fe20000000000 */
[----:B------:R-:W-:Y:S01]  /*7100*/  FADD R79, R203, R45 ;  /* 0x0000002dcb4f7221 */ /* 0x000fe20000000000 */
[----:B------:R-:W-:Y:S01]  /*7110*/  FADD R86, R23, R68 ;  /* 0x0000004417567221 */ /* 0x000fe20000000000 */
[----:B------:R-:W-:Y:S01]  /*7120*/  FADD R85, R22, R53 ;  /* 0x0000003516557221 */ /* 0x000fe20000000000 */
[----:B------:R-:W-:Y:S01]  /*7130*/  @!P6 FMUL R72, R72, 0.5 ;  /* 0x3f0000004848e820 */ /* 0x000fe20000400000 */
[----:B------:R-:W2:Y:S01]  /*7140*/  MUFU.EX2 R30, R69 ;  /* 0x00000045001e7308 */ /* 0x000ea20000000800 */
[----:B---3--:R-:W-:Y:S01]  /*7150*/  @!P2 FMUL R56, R56, R56 ;  /* 0x000000383838a220 */ /* 0x008fe20000400000 */
[----:B------:R-:W-:Y:S01]  /*7160*/  FSETP.GEU.AND P2, PT, R31, -126, PT ;  /* 0xc2fc00001f00780b */ /* 0x000fe20003f4e000 */
[----:B-1----:R-:W-:Y:S01]  /*7170*/  FADD R26, R25, R40 ;  /* 0x00000028191a7221 */ /* 0x002fe20000000000 */
[----:B------:R-:W-:-:S02]  /*7180*/  F2FP.BF16.F32.PACK_AB R36, R36, R37 ;  /* 0x000000252424723e */ /* 0x000fc400000010ff */
[----:B------:R-:W-:Y:S01]  /*7190*/  F2FP.BF16.F32.PACK_AB R24, R24, R25 ;  /* 0x000000191818723e */ /* 0x000fe200000010ff */
[----:B------:R-:W-:Y:S01]  /*71a0*/  @!P3 FMUL R34, R34, 0.5 ;  /* 0x3f0000002222b820 */ /* 0x000fe20000400000 */
[----:B------:R-:W1:Y:S01]  /*71b0*/  MUFU.EX2 R72, R72 ;  /* 0x0000004800487308 */ /* 0x000e620000000800 */
[----:B----4-:R-:W-:Y:S01]  /*71c0*/  @!P4 FMUL R27, R27, R27 ;  /* 0x0000001b1b1bc220 */ /* 0x010fe20000400000 */
[----:B------:R-:W-:Y:S02]  /*71d0*/  FSETP.GEU.AND P4, PT, R35, -126, PT ;  /* 0xc2fc00002300780b */ /* 0x000fe40003f8e000 */
[----:B------:R-:W-:Y:S02]  /*71e0*/  F2FP.BF16.F32.PACK_AB R40, R61, R40 ;  /* 0x000000283d28723e */ /* 0x000fe400000010ff */
[----:B------:R-:W-:Y:S01]  /*71f0*/  F2FP.BF16.F32.PACK_AB R64, R64, R19 ;  /* 0x000000134040723e */ /* 0x000fe200000010ff */
[----:B------:R-:W-:Y:S01]  /*7200*/  @!P2 FMUL R31, R31, 0.5 ;  /* 0x3f0000001f1fa820 */ /* 0x000fe20000400000 */
[----:B------:R-:W3:Y:S01]  /*7210*/  MUFU.EX2 R34, R34 ;  /* 0x0000002200227308 */ /* 0x000ee20000000800 */
[----:B--2---:R-:W-:Y:S01]  /*7220*/  @!P5 FMUL R30, R30, R30 ;  /* 0x0000001e1e1ed220 */ /* 0x004fe20000400000 */
[----:B------:R-:W-:-:S04]  /*7230*/  FSETP.GEU.AND P5, PT, R38, -126, PT ;  /* 0xc2fc00002600780b */ /* 0x000fc80003fae000 */
[----:B------:R-:W-:Y:S01]  /*7240*/  F2FP.BF16.F32.PACK_AB R25, R30, R27 ;  /* 0x0000001b1e19723e */ /* 0x000fe200000010ff */
        /* <DEDUP_REMOVED lines=11> */
[----:B--2---:R-:W-:Y:S01]  /*7300*/  @!P2 FMUL R73, R73, R73 ;  /* 0x000000494949a220 */ /* 0x004fe20000400000 */
[----:B------:R-:W-:-:S04]  /*7310*/  FSETP.GEU.AND P2, PT, R42, -126, PT ;  /* 0xc2fc00002a00780b */ /* 0x000fc80003f4e000 */
[----:B------:R-:W-:Y:S01]  /*7320*/  @!P3 FMUL R43, R43, 0.5 ;  /* 0x3f0000002b2bb820 */ /* 0x000fe20000400000 */
[----:B------:R1:W2:Y:S01]  /*7330*/  MUFU.EX2 R76, R39 ;  /* 0x00000027004c7308 */ /* 0x0002a20000000800 */
[--C-:B---3--:R-:W-:Y:S01]  /*7340*/  FFMA R38, R50, UR4, -R81.reuse ;  /* 0x0000000432267c23 */ /* 0x108fe20008000851 */
[----:B----4-:R-:W-:Y:S01]  /*7350*/  @!P4 FMUL R77, R77, R77 ;  /* 0x0000004d4d4dc220 */ /* 0x010fe20000400000 */
[----:B------:R-:W-:Y:S01]  /*7360*/  FSETP.GEU.AND P4, PT, R35, -126, PT ;  /* 0xc2fc00002300780b */ /* 0x000fe20003f8e000 */
[----:B------:R-:W-:Y:S01]  /*7370*/  FFMA R50, R74, UR4, -R81 ;  /* 0x000000044a327c23 */ /* 0x000fe20008000851 */
[----:B------:R-:W-:-:S03]  /*7380*/  FADD R74, R37, R19 ;  /* 0x00000013254a7221 */ /* 0x000fc60000000000 */
[----:B------:R3:W4:Y:S01]  /*7390*/  MUFU.EX2 R46, R43 ;  /* 0x0000002b002e7308 */ /* 0x0007220000000800 */
[----:B-----5:R-:W-:Y:S01]  /*73a0*/  @!P5 FMUL R31, R31, R31 ;  /* 0x0000001f1f1fd220 */ /* 0x020fe20000400000 */
[----:B------:R-:W-:Y:S01]  /*73b0*/  FSETP.GEU.AND P5, PT, R80, -126, PT ;  /* 0xc2fc00005000780b */ /* 0x000fe20003fae000 */
[--C-:B-1----:R-:W-:Y:S01]  /*73c0*/  FFMA R39, R54, UR4, -R81.reuse ;  /* 0x0000000436277c23 */ /* 0x102fe20008000851 */
[----:B------:R-:W-:Y:S01]  /*73d0*/  @!P2 FMUL R42, R42, 0.5 ;  /* 0x3f0000002a2aa820 */ /* 0x000fe20000400000 */
[--C-:B------:R-:W-:Y:S01]  /*73e0*/  FFMA R54, R55, UR4, -R81.reuse ;  /* 0x0000000437367c23 */ /* 0x100fe20008000851 */
[--C-:B------:R-:W-:Y:S01]  /*73f0*/  FFMA R55, R71, UR4, -R81.reuse ;  /* 0x0000000447377c23 */ /* 0x100fe20008000851 */
[----:B------:R-:W-:Y:S01]  /*7400*/  FADD R71, R29, R44 ;  /* 0x0000002c1d477221 */ /* 0x000fe20000000000 */
[----:B------:R-:W-:Y:S01]  /*7410*/  @!P4 FMUL R35, R35, 0.5 ;  /* 0x3f0000002323c820 */ /* 0x000fe20000400000 */
[----:B--2---:R-:W-:Y:S01]  /*7420*/  @!P6 FMUL R76, R76, R76 ;  /* 0x0000004c4c4ce220 */ /* 0x004fe20000400000 */
[----:B------:R-:W-:Y:S01]  /*7430*/  FSETP.GEU.AND P6, PT, R38, -126, PT ;  /* 0xc2fc00002600780b */ /* 0x000fe20003fce000 */
[----:B------:R1:W2:Y:S01]  /*7440*/  MUFU.EX2 R69, R42 ;  /* 0x0000002a00457308 */ /* 0x0002a20000000800 */
[--C-:B---3--:R-:W-:Y:S01]  /*7450*/  FFMA R43, R62, UR4, -R81.reuse ;  /* 0x000000043e2b7c23 */ /* 0x108fe20008000851 */
[----:B------:R-:W-:Y:S01]  /*7460*/  FFMA R62, R70, UR4, -R81 ;  /* 0x00000004463e7c23 */ /* 0x000fe20008000851 */
[----:B------:R-:W-:Y:S01]  /*7470*/  FADD R70, R32, R49 ;  /* 0x0000003120467221 */ /* 0x000fe20000000000 */
[----:B------:R-:W-:Y:S01]  /*7480*/  @!P5 FMUL R80, R80, 0.5 ;  /* 0x3f0000005050d820 */ /* 0x000fe20000400000 */
[----:B------:R-:W-:Y:S01]  /*7490*/  FADD R71, R71, R74 ;  /* 0x0000004a47477221 */ /* 0x000fe20000000000 */
[----:B----4-:R-:W-:Y:S01]  /*74a0*/  @!P3 FMUL R46, R46, R46 ;  /* 0x0000002e2e2eb220 */ /* 0x010fe20000400000 */
[----:B------:R-:W-:Y:S01]  /*74b0*/  FSETP.GEU.AND P3, PT, R39, -126, PT ;  /* 0xc2fc00002700780b */ /* 0x000fe20003f6e000 */
[----:B------:R-:W3:Y:S01]  /*74c0*/  MUFU.EX2 R35, R35 ;  /* 0x0000002300237308 */ /* 0x000ee20000000800 */
[--C-:B-1----:R-:W-:Y:S01]  /*74d0*/  FFMA R42, R58, UR4, -R81.reuse ;  /* 0x000000043a2a7c23 */ /* 0x102fe20008000851 */
[--C-:B------:R-:W-:Y:S01]  /*74e0*/  FFMA R58, R63, UR4, -R81.reuse ;  /* 0x000000043f3a7c23 */ /* 0x100fe20008000851 */
[--C-:B------:R-:W-:Y:S01]  /*74f0*/  FFMA R63, R66, UR4, -R81.reuse ;  /* 0x00000004423f7c23 */ /* 0x100fe20008000851 */
[----:B------:R-:W-:Y:S01]  /*7500*/  @!P6 FMUL R38, R38, 0.5 ;  /* 0x3f0000002626e820 */ /* 0x000fe20000400000 */
[----:B------:R-:W-:Y:S01]  /*7510*/  FFMA R66, R67, UR4, -R81 ;  /* 0x0000000443427c23 */ /* 0x000fe20008000851 */
[----:B------:R-:W-:Y:S01]  /*7520*/  FADD R67, -R18, R15 ;  /* 0x0000000f12437221 */ /* 0x000fe20000000100 */
[----:B------:R-:W-:Y:S01]  /*7530*/  FADD R15, R33, R48 ;  /* 0x00000030210f7221 */ /* 0x000fe20000000000 */
[----:B------:R-:W1:Y:S01]  /*7540*/  MUFU.EX2 R80, R80 ;  /* 0x0000005000507308 */ /* 0x000e620000000800 */
[----:B--2---:R-:W-:Y:S01]  /*7550*/  @!P2 FMUL R69, R69, R69 ;  /* 0x000000454545a220 */ /* 0x004fe20000400000 */
[----:B------:R-:W-:Y:S01]  /*7560*/  FSETP.GEU.AND P2, PT, R47, -126, PT ;  /* 0xc2fc00002f00780b */ /* 0x000fe20003f4e000 */
[----:B------:R-:W-:Y:S01]  /*7570*/  FADD R26, R26, R15 ;  /* 0x0000000f1a1a7221 */ /* 0x000fe20000000000 */
[----:B------:R-:W-:Y:S01]  /*7580*/  @!P3 FMUL R39, R39, 0.5 ;  /* 0x3f0000002727b820 */ /* 0x000fe20000400000 */
[----:B------:R-:W-:Y:S01]  /*7590*/  FADD R75, R75, R70 ;  /* 0x000000464b4b7221 */ /* 0x000fe20000000000 */
[----:B------:R-:W-:Y:S01]  /*75a0*/  FADD R74, R201, R20 ;  /* 0x00000014c94a7221 */ /* 0x000fe20000000000 */
[----:B------:R-:W-:Y:S01]  /*75b0*/  FMUL R81, R67, UR4 ;  /* 0x0000000443517c20 */ /* 0x000fe20008400000 */
[----:B------:R-:W2:Y:S01]  /*75c0*/  MUFU.EX2 R38, R38 ;  /* 0x0000002600267308 */ /* 0x000ea20000000800 */
[----:B---3--:R-:W-:Y:S01]  /*75d0*/  @!P4 FMUL R35, R35, R35 ;  /* 0x000000232323c220 */ /* 0x008fe20000400000 */
[----:B------:R-:W-:Y:S01]  /*75e0*/  FSETP.GEU.AND P4, PT, R54, -126, PT ;  /* 0xc2fc00003600780b */ /* 0x000fe20003f8e000 */
[----:B------:R-:W-:Y:S01]  /*75f0*/  FADD R79, R79, R74 ;  /* 0x0000004a4f4f7221 */ /* 0x000fe20000000000 */
[----:B------:R-:W-:Y:S01]  /*7600*/  FADD R74, R202, R60 ;  /* 0x0000003cca4a7221 */ /* 0x000fe20000000000 */
[----:B------:R-:W-:Y:S01]  /*7610*/  FADD R26, R26, R71 ;  /* 0x000000471a1a7221 */ /* 0x000fe20000000000 */
[----:B------:R-:W-:Y:S01]  /*7620*/  SHF.L.U32 R71, R5, 0x1f, RZ ;  /* 0x0000001f05477819 */ /* 0x000fe200000006ff */
[----:B------:R-:W-:Y:S01]  /*7630*/  @!P2 FMUL R47, R47, 0.5 ;  /* 0x3f0000002f2fa820 */ /* 0x000fe20000400000 */
[----:B------:R-:W3:Y:S01]  /*7640*/  MUFU.EX2 R39, R39 ;  /* 0x0000002700277308 */ /* 0x000ee20000000800 */
[----:B-1----:R-:W-:Y:S01]  /*7650*/  @!P5 FMUL R80, R80, R80 ;  /* 0x000000505050d220 */ /* 0x002fe20000400000 */
[----:B------:R-:W-:Y:S01]  /*7660*/  FSETP.GEU.AND P5, PT, R42, -126, PT ;  /* 0xc2fc00002a00780b */ /* 0x000fe20003fae000 */
[----:B------:R-:W-:Y:S01]  /*7670*/  FADD R85, R74, R85 ;  /* 0x000000554a557221 */ /* 0x000fe20000000000 */
[----:B------:R-:W-:-:S02]  /*7680*/  F2FP.BF16.F32.PACK_AB R32, R32, R33 ;  /* 0x000000212020723e */ /* 0x000fc400000010ff */
[----:B------:R-:W-:Y:S01]  /*7690*/  F2FP.BF16.F32.PACK_AB R48, R49, R48 ;  /* 0x000000303130723e */ /* 0x000fe200000010ff */
[----:B------:R-:W-:Y:S01]  /*76a0*/  @!P4 FMUL R54, R54, 0.5 ;  /* 0x3f0000003636c820 */ /* 0x000fe20000400000 */
[----:B------:R-:W1:Y:S01]  /*76b0*/  MUFU.EX2 R47, R47 ;  /* 0x0000002f002f7308 */ /* 0x000e620000000800 */
[----:B--2---:R-:W-:Y:S01]  /*76c0*/  @!P6 FMUL R38, R38, R38 ;  /* 0x000000262626e220 */ /* 0x004fe20000400000 */
[----:B------:R-:W-:Y:S02]  /*76d0*/  FSETP.GEU.AND P6, PT, R51, -126, PT ;  /* 0xc2fc00003300780b */ /* 0x000fe40003fce000 */
[----:B------:R-:W-:Y:S02]  /*76e0*/  F2FP.BF16.F32.PACK_AB R33, R46, R69 ;  /* 0x000000452e21723e */ /* 0x000fe400000010ff */
[----:B------:R-:W-:Y:S01]  /*76f0*/  F2FP.BF16.F32.PACK_AB R44, R65, R44 ;  /* 0x0000002c412c723e */ /* 0x000fe200000010ff */
[----:B------:R-:W-:Y:S01]  /*7700*/  @!P5 FMUL R42, R42, 0.5 ;  /* 0x3f0000002a2ad820 */ /* 0x000fe20000400000 */
[----:B------:R-:W2:Y:S01]  /*7710*/  MUFU.EX2 R54, R54 ;  /* 0x0000003600367308 */ /* 0x000ea20000000800 */
[----:B---3--:R-:W-:Y:S01]  /*7720*/  @!P3 FMUL R39, R39, R39 ;  /* 0x000000272727b220 */ /* 0x008fe20000400000 */
[----:B------:R-:W-:-:S05]  /*7730*/  FSETP.GEU.AND P3, PT, R58, -126, PT ;  /* 0xc2fc00003a00780b */ /* 0x000fca0003f6e000 */
[----:B------:R-:W-:Y:S01]  /*7740*/  @!P6 FMUL R51, R51, 0.5 ;  /* 0x3f0000003333e820 */ /* 0x000fe20000400000 */
[----:B------:R-:W3:Y:S01]  /*7750*/  MUFU.EX2 R42, R42 ;  /* 0x0000002a002a7308 */ /* 0x000ee20000000800 */
[----:B-1----:R-:W-:Y:S01]  /*7760*/  @!P2 FMUL R47, R47, R47 ;  /* 0x0000002f2f2fa220 */ /* 0x002fe20000400000 */
[----:B------:R-:W-:-:S04]  /*7770*/  FSETP.GEU.AND P2, PT, R43, -126, PT ;  /* 0xc2fc00002b00780b */ /* 0x000fc80003f4e000 */
[----:B------:R-:W-:Y:S01]  /*7780*/  F2FP.BF16.F32.PACK_AB R37, R47, R38 ;  /* 0x000000262f25723e */ /* 0x000fe200000010ff */
        /* <DEDUP_REMOVED lines=23> */
[----:B------:R-:W-:-:S03]  /*7900*/  FSETP.GEU.AND P4, PT, R59, -126, PT ;  /* 0xc2fc00003b00780b */ /* 0x000fc60003f8e000 */
[----:B------:R-:W-:Y:S02]  /*7910*/  FADD R206, R34, R63 ;  /* 0x0000003f22ce7221 */ /* 0x000fe40000000000 */
        /* <DEDUP_REMOVED lines=14> */
[----:B------:R1:W4:Y:S01]  /*7a00*/  MUFU.EX2 R18, R78 ;  /* 0x0000004e00127308 */ /* 0x0003220000000800 */
[----:B--2---:R-:W-:-:S06]  /*7a10*/  @!P2 FMUL R55, R55, R55 ;  /* 0x000000373737a220 */ /* 0x004fcc0000400000 */
[----:B------:R-:W-:Y:S01]  /*7a20*/  @!P3 FMUL R83, R83, 0.5 ;  /* 0x3f0000005353b820 */ /* 0x000fe20000400000 */
[----:B------:R2:W5:Y:S01]  /*7a30*/  MUFU.EX2 R15, R82 ;  /* 0x00000052000f7308 */ /* 0x0005620000000800 */
[----:B---3--:R-:W-:Y:S01]  /*7a40*/  @!P4 FMUL R59, R59, R59 ;  /* 0x0000003b3b3bc220 */ /* 0x008fe20000400000 */
[----:B------:R-:W-:Y:S01]  /*7a50*/  FSETP.GEU.AND P4, PT, R204, -126, PT ;  /* 0xc2fc0000cc00780b */ /* 0x000fe20003f8e000 */
[C---:B-1----:R-:W-:Y:S01]  /*7a60*/  FADD R78, R28.reuse, R65 ;  /* 0x000000411c4e7221 */ /* 0x042fe20000000000 */
[----:B------:R-:W-:Y:S01]  /*7a70*/  F2FP.BF16.F32.PACK_AB R28, R28, R29 ;  /* 0x0000001d1c1c723e */ /* 0x000fe200000010ff */
[----:B------:R-:W-:Y:S01]  /*7a80*/  FADD R207, R46, R59 ;  /* 0x0000003b2ecf7221 */ /* 0x000fe20000000000 */
[----:B------:R-:W-:Y:S01]  /*7a90*/  F2FP.BF16.F32.PACK_AB R29, R77, R34 ;  /* 0x000000224d1d723e */ /* 0x000fe200000010ff */
[----:B------:R-:W-:Y:S01]  /*7aa0*/  FADD R78, R78, R17 ;  /* 0x000000114e4e7221 */ /* 0x000fe20000000000 */
[----:B------:R1:W3:Y:S01]  /*7ab0*/  MUFU.EX2 R70, R83 ;  /* 0x0000005300467308 */ /* 0x0002e20000000800 */
[----:B----4-:R-:W-:Y:S01]  /*7ac0*/  @!P5 FMUL R18, R18, R18 ;  /* 0x000000121212d220 */ /* 0x010fe20000400000 */
[----:B------:R-:W-:Y:S01]  /*7ad0*/  FSETP.GEU.AND P5, PT, R205, -126, PT ;  /* 0xc2fc0000cd00780b */ /* 0x000fe20003fae000 */
[----:B------:R-:W-:Y:S01]  /*7ae0*/  FADD R17, R41, R56 ;  /* 0x0000003829117221 */ /* 0x000fe20000000000 */
[----:B--2---:R-:W-:Y:S01]  /*7af0*/  FADD R82, R200, R57 ;  /* 0x00000039c8527221 */ /* 0x004fe20000000000 */
[----:B------:R-:W-:Y:S01]  /*7b00*/  FADD R75, R75, R78 ;  /* 0x0000004e4b4b7221 */ /* 0x000fe20000000000 */
[----:B------:R-:W-:Y:S01]  /*7b10*/  F2FP.BF16.F32.PACK_AB R49, R59, R50 ;  /* 0x000000323b31723e */ /* 0x000fe200000010ff */
[----:B------:R-:W-:Y:S01]  /*7b20*/  @!P4 FMUL R204, R204, 0.5 ;  /* 0x3f000000ccccc820 */ /* 0x000fe20000400000 */
[----:B------:R-:W-:Y:S01]  /*7b30*/  FADD R82, R82, R17 ;  /* 0x0000001152527221 */ /* 0x000fe20000000000 */
[----:B-----5:R-:W-:Y:S01]  /*7b40*/  @!P6 FMUL R15, R15, R15 ;  /* 0x0000000f0f0fe220 */ /* 0x020fe20000400000 */
[----:B------:R-:W-:Y:S01]  /*7b50*/  FSETP.GEU.AND P6, PT, R87, -126, PT ;  /* 0xc2fc00005700780b */ /* 0x000fe20003fce000 */
[----:B-1----:R-:W-:Y:S01]  /*7b60*/  FADD R83, R21, R52 ;  /* 0x0000003415537221 */ /* 0x002fe20000000000 */
[----:B------:R1:W2:Y:S01]  /*7b70*/  MUFU.EX2 R17, R204 ;  /* 0x000000cc00117308 */ /* 0x0002a20000000800 */
[----:B------:R-:W-:Y:S01]  /*7b80*/  FADD R209, R38, R15 ;  /* 0x0000000f26d17221 */ /* 0x000fe20000000000 */
[----:B------:R-:W-:Y:S01]  /*7b90*/  FADD R79, R79, R82 ;  /* 0x000000524f4f7221 */ /* 0x000fe20000000000 */
[----:B------:R-:W-:Y:S01]  /*7ba0*/  FADD R86, R83, R86 ;  /* 0x0000005653567221 */ /* 0x000fe20000000000 */
[----:B------:R-:W-:Y:S01]  /*7bb0*/  FADD R83, R27, R42 ;  /* 0x0000002a1b537221 */ /* 0x000fe20000000000 */
[----:B------:R-:W-:Y:S01]  /*7bc0*/  @!P5 FMUL R205, R205, 0.5 ;  /* 0x3f000000cdcdd820 */ /* 0x000fe20000400000 */
[----:B---3--:R-:W-:Y:S01]  /*7bd0*/  @!P3 FMUL R70, R70, R70 ;  /* 0x000000464646b220 */ /* 0x008fe20000400000 */
[----:B------:R-:W-:Y:S01]  /*7be0*/  FSETP.GEU.AND P3, PT, R81, -126, PT ;  /* 0xc2fc00005100780b */ /* 0x000fe20003f6e000 */
[----:B------:R-:W-:Y:S01]  /*7bf0*/  FADD R210, R83, R208 ;  /* 0x000000d053d27221 */ /* 0x000fe20000000000 */
[----:B------:R-:W-:Y:S01]  /*7c00*/  FMUL R83, R84, UR4 ;  /* 0x0000000454537c20 */ /* 0x000fe20008400000 */
[----:B------:R3:W4:Y:S01]  /*7c10*/  MUFU.EX2 R74, R205 ;  /* 0x000000cd004a7308 */ /* 0x0007220000000800 */
[----:B------:R-:W-:Y:S01]  /*7c20*/  @!P6 FMUL R87, R87, 0.5 ;  /* 0x3f0000005757e820 */ /* 0x000fe20000400000 */
[----:B-1----:R-:W-:Y:S01]  /*7c30*/  FADD R204, R30, R51 ;  /* 0x000000331ecc7221 */ /* 0x002fe20000000000 */
[----:B------:R-:W-:Y:S01]  /*7c40*/  FADD R213, R206, R209 ;  /* 0x000000d1ced57221 */ /* 0x000fe20000000000 */
[----:B------:R-:W-:Y:S01]  /*7c50*/  FSETP.GEU.AND P2, PT, R83, -126, PT ;  /* 0xc2fc00005300780b */ /* 0x000fe20003f4e000 */
[----:B------:R-:W-:Y:S01]  /*7c60*/  FADD R84, R72, R43 ;  /* 0x0000002b48547221 */ /* 0x000fe20000000000 */
[----:B------:R-:W-:Y:S01]  /*7c70*/  FADD R209, R204, R207 ;  /* 0x000000cfccd17221 */ /* 0x000fe20000000000 */
[----:B------:R-:W-:Y:S01]  /*7c80*/  FADD R204, R77, R66 ;  /* 0x000000424dcc7221 */ /* 0x000fe20000000000 */
[----:B------:R1:W5:Y:S01]  /*7c90*/  MUFU.EX2 R67, R87 ;  /* 0x0000005700437308 */ /* 0x0003620000000800 */
[----:B---3--:R-:W-:Y:S01]  /*7ca0*/  FADD R205, R35, R18 ;  /* 0x0000001223cd7221 */ /* 0x008fe20000000000 */
[----:B------:R-:W-:Y:S01]  /*7cb0*/  @!P3 FMUL R81, R81, 0.5 ;  /* 0x3f0000005151b820 */ /* 0x000fe20000400000 */
[----:B------:R-:W-:Y:S01]  /*7cc0*/  FADD R207, R47, R70 ;  /* 0x000000462fcf7221 */ /* 0x000fe20000000000 */
[----:B--2---:R-:W-:Y:S01]  /*7cd0*/  @!P4 FMUL R17, R17, R17 ;  /* 0x000000111111c220 */ /* 0x004fe20000400000 */
[----:B------:R-:W-:Y:S01]  /*7ce0*/  FADD R211, R84, R205 ;  /* 0x000000cd54d37221 */ /* 0x000fe20000000000 */
[----:B------:R-:W-:Y:S01]  /*7cf0*/  FADD R205, R76, R55 ;  /* 0x000000374ccd7221 */ /* 0x000fe20000000000 */
[----:B------:R-:W-:Y:S01]  /*7d00*/  FADD R212, R204, R207 ;  /* 0x000000cfccd47221 */ /* 0x000fe20000000000 */
[----:B------:R-:W2:Y:S01]  /*7d10*/  MUFU.EX2 R84, R81 ;  /* 0x0000005100547308 */ /* 0x000ea20000000800 */
[----:B------:R-:W-:Y:S01]  /*7d20*/  @!P2 FMUL R83, R83, 0.5 ;  /* 0x3f0000005353a820 */ /* 0x000fe20000400000 */
[----:B----4-:R-:W-:Y:S01]  /*7d30*/  @!P5 FMUL R74, R74, R74 ;  /* 0x0000004a4a4ad220 */ /* 0x010fe20000400000 */
[----:B------:R-:W-:Y:S01]  /*7d40*/  FADD R204, R31, R62 ;  /* 0x0000003e1fcc7221 */ /* 0x000fe20000000000 */
[----:B-1----:R-:W-:Y:S01]  /*7d50*/  FADD R87, R73, R58 ;  /* 0x0000003a49577221 */ /* 0x002fe20000000000 */
[----:B------:R-:W-:Y:S01]  /*7d60*/  FADD R206, R80, R17 ;  /* 0x0000001150ce7221 */ /* 0x000fe20000000000 */
[----:B------:R-:W-:Y:S01]  /*7d70*/  FADD R207, R39, R74 ;  /* 0x0000004a27cf7221 */ /* 0x000fe20000000000 */
[----:B------:R-:W-:Y:S01]  /*7d80*/  FADD R86, R85, R86 ;  /* 0x0000005655567221 */ /* 0x000fe20000000000 */
[----:B------:R-:W1:Y:S01]  /*7d90*/  MUFU.EX2 R83, R83 ;  /* 0x0000005300537308 */ /* 0x000e620000000800 */
[----:B-----5:R-:W-:Y:S01]  /*7da0*/  @!P6 FMUL R67, R67, R67 ;  /* 0x000000434343e220 */ /* 0x020fe20000400000 */
        /* <DEDUP_REMOVED lines=13> */
[----:B------:R-:W-:Y:S01]  /*7e80*/  F2FP.BF16.F32.PACK_AB R38, R23, R41 ;  /* 0x000000291726723e */ /* 0x000fe200000010ff */
[----:B------:R-:W-:Y:S01]  /*7e90*/  FMUL R184, R184, R84 ;  /* 0x00000054b8b87220 */ /* 0x000fe20000400000 */
[----:B------:R-:W-:Y:S01]  /*7ea0*/  FADD R209, R209, R208 ;  /* 0x000000d0d1d17221 */ /* 0x000fe20000000000 */
[----:B-1----:R-:W-:Y:S01]  /*7eb0*/  @!P2 FMUL R83, R83, R83 ;  /* 0x000000535353a220 */ /* 0x002fe20000400000 */
[----:B------:R1:W2:Y:S01]  /*7ec0*/  SYNCS.PHASECHK.TRANS64.TRYWAIT P2, [UR6+0x54000], R71 ;  /* 0x05400047ff0075a7 */ /* 0x0002a20008040146 */
[----:B------:R-:W-:Y:S01]  /*7ed0*/  F2FP.BF16.F32.PACK_AB R41, R51, R42 ;  /* 0x0000002a3329723e */ /* 0x000fe200000010ff */
[----:B------:R-:W-:Y:S01]  /*7ee0*/  FADD R210, R210, R209 ;  /* 0x000000d1d2d27221 */ /* 0x000fe20000000000 */
[----:B------:R-:W-:Y:S01]  /*7ef0*/  F2FP.BF16.F32.PACK_AB R42, R60, R45 ;  /* 0x0000002d3c2a723e */ /* 0x000fe200000010ff */
[----:B------:R-:W-:Y:S01]  /*7f00*/  FFMA R7, R84, R7, R75 ;  /* 0x0000000754077223 */ /* 0x000fe2000000004b */
[----:B------:R-:W-:Y:S01]  /*7f10*/  F2FP.BF16.F32.PACK_AB R45, R66, R63 ;  /* 0x0000003f422d723e */ /* 0x000fe200000010ff */
[----:B------:R-:W-:Y:S01]  /*7f20*/  FFMA R6, R83, R6, R210 ;  /* 0x0000000653067223 */ /* 0x000fe200000000d2 */
[-C--:B------:R-:W-:Y:S01]  /*7f30*/  FMUL R185, R185, R84.reuse ;  /* 0x00000054b9b97220 */ /* 0x080fe20000400000 */
        /* <DEDUP_REMOVED lines=53> */
[----:B------:R-:W-:Y:S01]  /*8290*/  FMUL R101, R101, R84 ;  /* 0x0000005465657220 */ /* 0x000fe20000400000 */
[----:B------:R-:W-:Y:S01]  /*82a0*/  F2FP.BF16.F32.PACK_AB R26, R202, R203 ;  /* 0x000000cbca1a723e */ /* 0x000fe200000010ff */
        /* <DEDUP_REMOVED lines=68> */
[----:B------:R-:W-:Y:S01]  /*86f0*/  F2FP.BF16.F32.PACK_AB R66, R68, R56 ;  /* 0x000000384442723e */ /* 0x000fe200000010ff */
[----:B-12---:R-:W-:Y:S06]  /*8700*/  @!P0 BRA `(.L_x_27) ;  /* 0x0000000000048947 */ /* 0x006fec0003800000 */
[----:B------:R-:W-:Y:S01]  /*8710*/  BPT.TRAP 0x1 ;  /* 0x000000040000795c */ /* 0x000fe20000300000 */
.L_x_27:
[----:B------:R-:W-:Y:S05]  /*8720*/  @P2 BRA `(.L_x_28) ;  /* 0x0000000000082947 */ /* 0x000fea0003800000 */
[----:B------:R-:W1:Y:S02]  /*8730*/  SYNCS.PHASECHK.TRANS64.TRYWAIT P2, [UR6+0x54000], R71 ;  /* 0x05400047ff0075a7 */ /* 0x000e640008040146 */
[----:B-1----:R-:W-:Y:S05]  /*8740*/  @!P2 BRA `(.L_x_29) ;  /* 0x000000a40098a947 */ /* 0x002fea0003800000 */
.L_x_28:
[----:B------:R-:W-:Y:S01]  /*8750*/  UIMAD UR6, UR5, 0xe00, UR61 ;  /* 0x00000e00050678a4 */ /* 0x000fe2000f8e023d */
[----:B------:R-:W-:Y:S01]  /*8760*/  WARPGROUP.ARRIVE ;  /* 0x00000000000079c5 */ /* 0x000fe20000000000 */
[----:B------:R-:W-:Y:S01]  /*8770*/  UMOV UR7, 0x80000020 ;  /* 0x8000002000077882 */ /* 0x000fe20000000000 */
[----:B------:R-:W-:Y:S01]  /*8780*/  UMOV UR11, 0x80000020 ;  /* 0x80000020000b7882 */ /* 0x000fe20000000000 */
[----:B------:R-:W-:Y:S01]  /*8790*/  UIADD3 UR10, UR6, 0x200, URZ ;  /* 0x00000200060a7890 */ /* 0x000fe2000fffe03f */
[----:B------:R-:W-:Y:S01]  /*87a0*/  F2FP.BF16.F32.PACK_AB R67, R67, R74 ;  /* 0x0000004a4343723e */ /* 0x000fe200000010ff */
[----:B------:R-:W-:Y:S01]  /*87b0*/  UIADD3 UR14, UR6, 0x400, URZ ;  /* 0x00000400060e7890 */ /* 0x000fe2000fffe03f */
[----:B------:R-:W-:Y:S02]  /*87c0*/  UMOV UR15, 0x80000020 ;  /* 0x80000020000f7882 */ /* 0x000fe40000000000 */
[----:B------:R-:W-:Y:S01]  /*87d0*/  HGMMA.64x32x16.F32.BF16 R184, R24, gdesc[UR4].tnspB, R184, gsb0 ;  /* 0x4060000418b87df0 */ /* 0x000fe200080018b8 */
[----:B------:R-:W-:Y:S01]  /*87e0*/  UIADD3 UR18, UR6, 0x600, URZ ;  /* 0x0000060006127890 */ /* 0x000fe2000fffe03f */
[----:B------:R-:W-:Y:S01]  /*87f0*/  UMOV UR19, 0x80000020 ;  /* 0x8000002000137882 */ /* 0x000fe20000000000 */
[----:B------:R-:W-:Y:S01]  /*8800*/  UIADD3 UR22, UR6, 0x800, URZ ;  /* 0x0000080006167890 */ /* 0x000fe2000fffe03f */
[----:B------:R-:W-:Y:S01]  /*8810*/  UMOV UR23, 0x80000020 ;  /* 0x8000002000177882 */ /* 0x000fe20000000000 */
[----:B------:R-:W-:Y:S01]  /*8820*/  UMOV UR7, 0x80000020 ;  /* 0x8000002000077882 */ /* 0x000fe20000000000 */
[----:B------:R-:W-:-:S02]  /*8830*/  WARPGROUP.DEPBAR.LE gsb0, 0x0 ;  /* 0x00008000000079c5 */ /* 0x000fc40000010000 */
        /* <DEDUP_REMOVED lines=249> */
[----:B------:R-:W-:Y:S01]  /*97d0*/  UIADD3 UR6, UR6, 0xdc0, URZ ;  /* 0x00000dc006067890 */ /* 0x000fe2000fffe03f */
        /* <DEDUP_REMOVED lines=18> */
.L_x_30:
[----:B------:R-:W-:-:S13]  /*9900*/  R2UR UR6, R16 ;  /* 0x00000000100672ca */ /* 0x000fda00000e0000 */
[----:B------:R-:W-:-:S04]  /*9910*/  ULEA UR6, UR60, UR6, 0x3 ;  /* 0x000000063c067291 */ /* 0x000fc8000f8e183f */
[----:B------:R-:W-:-:S04]  /*9920*/  UIADD3 UR6, UR6, 0x54028, URZ ;  /* 0x0005402806067890 */ /* 0x000fc8000fffe03f */
[----:B------:R-:W-:-:S09]  /*9930*/  UPRMT UR6, URZ, 0x654, UR6 ;  /* 0x000006543f067896 */ /* 0x000fd20008000006 */
[----:B------:R-:W-:Y:S01]  /*9940*/  SYNCS.ARRIVE.TRANS64.RED.A1T0 RZ, [UR6], RZ ;  /* 0x000000ffffff79a7 */ /* 0x000fe20008100406 */
[----:B------:R-:W-:Y:S05]  /*9950*/  @P1 BRA `(.L_x_31) ;  /* 0x0000000000041947 */ /* 0x000fea0003800000 */
[----:B------:R-:W-:Y:S01]  /*9960*/  BPT.TRAP 0x1 ;  /* 0x000000040000795c */ /* 0x000fe20000300000 */
.L_x_31:
[----:B------:R-:W-:-:S04]  /*9970*/  UIADD3 UR60, UR60, 0x1, URZ ;  /* 0x000000013c3c7890 */ /* 0x000fc8000fffe03f */
[----:B------:R-:W-:-:S04]  /*9980*/  UISETP.NE.AND UP0, UPT, UR60, 0x5, UPT ;  /* 0x000000053c00788c */ /* 0x000fc8000bf05270 */
[----:B------:R-:W-:Y:S01]  /*9990*/  USEL UR60, UR60, URZ, UP0 ;  /* 0x0000003f3c3c7287 */ /* 0x000fe20008000000 */
[----:B------:R-:W-:Y:S11]  /*99a0*/  @!P0 BRA `(.L_x_32) ;  /* 0x0000000000048947 */ /* 0x000ff60003800000 */
[----:B------:R-:W-:Y:S01]  /*99b0*/  BPT.TRAP 0x1 ;  /* 0x000000040000795c */ /* 0x000fe20000300000 */
.L_x_32:
[----:B------:R-:W-:-:S13]  /*99c0*/  R2UR UR6, R16 ;  /* 0x00000000100672ca */ /* 0x000fda00000e0000 */
[----:B------:R-:W-:-:S04]  /*99d0*/  ULEA UR6, UR60, UR6, 0x3 ;  /* 0x000000063c067291 */ /* 0x000fc8000f8e183f */
[----:B------:R-:W-:-:S04]  /*99e0*/  UIADD3 UR6, UR6, 0x54028, URZ ;  /* 0x0005402806067890 */ /* 0x000fc8000fffe03f */
[----:B------:R-:W-:-:S09]  /*99f0*/  UPRMT UR6, URZ, 0x654, UR6 ;  /* 0x000006543f067896 */ /* 0x000fd20008000006 */
[----:B------:R-:W-:Y:S01]  /*9a00*/  SYNCS.ARRIVE.TRANS64.RED.A1T0 RZ, [UR6], RZ ;  /* 0x000000ffffff79a7 */ /* 0x000fe20008100406 */
[----:B------:R-:W-:Y:S05]  /*9a10*/  @P1 BRA `(.L_x_33) ;  /* 0x0000000000041947 */ /* 0x000fea0003800000 */
[----:B------:R-:W-:Y:S01]  /*9a20*/  BPT.TRAP 0x1 ;  /* 0x000000040000795c */ /* 0x000fe20000300000 */
.L_x_33:
[----:B------:R-:W-:Y:S01]  /*9a30*/  UIADD3 UR5, UR5, 0x1, URZ ;  /* 0x0000000105057890 */ /* 0x000fe2000fffe03f */
[C---:B------:R-:W-:Y:S01]  /*9a40*/  ISETP.GT.AND P2, PT, R14.reuse, 0x2, PT ;  /* 0x000000020e00780c */ /* 0x040fe20003f44270 */
[----:B------:R-:W-:Y:S01]  /*9a50*/  UIADD3 UR60, UR60, 0x1, URZ ;  /* 0x000000013c3c7890 */ /* 0x000fe2000fffe03f */
[----:B------:R-:W-:Y:S01]  /*9a60*/  IADD3 R14, R14, -0x1, RZ ;  /* 0xffffffff0e0e7810 */ /* 0x000fe20007ffe0ff */
[----:B------:R-:W-:Y:S01]  /*9a70*/  UISETP.NE.AND UP2, UPT, UR5, 0x5, UPT ;  /* 0x000000050500788c */ /* 0x000fe2000bf45270 */
[----:B------:R-:W-:Y:S01]  /*9a80*/  IADD3 R4, R4, 0x80, RZ ;  /* 0x0000008004047810 */ /* 0x000fe20007ffe0ff */
[----:B------:R-:W-:Y:S01]  /*9a90*/  UISETP.NE.AND UP0, UPT, UR60, 0x5, UPT ;  /* 0x000000053c00788c */ /* 0x000fe2000bf05270 */
[----:B------:R-:W-:Y:S01]  /*9aa0*/  MOV R15, R12 ;  /* 0x0000000c000f7202 */ /* 0x000fe20000000f00 */
[----:B------:R-:W-:Y:S01]  /*9ab0*/  USEL UR7, URZ, 0x1, UP2 ;  /* 0x000000013f077887 */ /* 0x000fe20009000000 */
[----:B------:R-:W-:Y:S01]  /*9ac0*/  MOV R17, R13 ;  /* 0x0000000d00117202 */ /* 0x000fe20000000f00 */
[----:B------:R-:W-:-:S02]  /*9ad0*/  USEL UR60, UR60, URZ, UP0 ;  /* 0x0000003f3c3c7287 */ /* 0x000fc40008000000 */
[----:B------:R-:W-:Y:S02]  /*9ae0*/  USEL UR6, UR5, URZ, UP2 ;  /* 0x0000003f05067287 */ /* 0x000fe40009000000 */
[----:B------:R-:W-:Y:S01]  /*9af0*/  LOP3.LUT R5, R5, UR7, RZ, 0x3c, !PT ;  /* 0x0000000705057c12 */ /* 0x000fe2000f8e3cff */
[----:B------:R-:W-:Y:S09]  /*9b00*/  @P2 BRA `(.L_x_34) ;  /* 0xffffffbc00d82947 */ /* 0x000ff2000383ffff */
.L_x_23:
[----:B------:R-:W-:-:S13]  /*9b10*/  ISETP.GE.AND P2, PT, R14, 0x1, PT ;  /* 0x000000010e00780c */ /* 0x000fda0003f46270 */
[----:B------:R-:W-:Y:S05]  /*9b20*/  @!P2 BRA `(.L_x_35) ;  /* 0x000000480064a947 */ /* 0x000fea0003800000 */
[----:B------:R-:W-:Y:S01]  /*9b30*/  MOV R17, R12 ;  /* 0x0000000c00117202 */ /* 0x000fe20000000f00 */
[----:B------:R-:W-:Y:S01]  /*9b40*/  ULDC UR4, c[0x0][0x604] ;  /* 0x0001810000047ab9 */ /* 0x000fe20000000800 */
[----:B------:R-:W-:Y:S01]  /*9b50*/  MOV R15, R13 ;  /* 0x0000000d000f7202 */ /* 0x000fe20000000f00 */
[----:B------:R-:W-:-:S06]  /*9b60*/  ULDC UR7, c[0x0][0x28c] ;  /* 0x0000a30000077ab9 */ /* 0x000fcc0000000800 */
.L_x_46:
[----:B-1----:R-:W-:Y:S05]  /*9b70*/  @!P0 BRA `(.L_x_36) ;  /* 0x0000000000048947 */ /* 0x002fea0003800000 */
[----:B------:R-:W-:Y:S01]  /*9b80*/  BPT.TRAP 0x1 ;  /* 0x000000040000795c */ /* 0x000fe20000300000 */
.L_x_36:
[----:B------:R-:W-:Y:S02]  /*9b90*/  R2UR UR5, R16 ;  /* 0x00000000100572ca */ /* 0x000fe400000e0000 */
[----:B------:R-:W-:-:S11]  /*9ba0*/  SHF.L.U32 R12, R5, 0x1f, RZ ;  /* 0x0000001f050c7819 */ /* 0x000fd600000006ff */
[----:B------:R-:W-:-:S09]  /*9bb0*/  ULEA UR5, UR6, UR5, 0x3 ;  /* 0x0000000506057291 */ /* 0x000fd2000f8e183f */
[----:B------:R-:W2:Y:S02]  /*9bc0*/  SYNCS.PHASECHK.TRANS64.TRYWAIT P2, [UR5+0x54000], R12 ;  /* 0x0540000cff0075a7 */ /* 0x000ea40008040145 */
[----:B--2---:R-:W-:Y:S05]  /*9bd0*/  @!P2 BRA `(.L_x_37) ;  /* 0x00000090008ca947 */ /* 0x004fea0003800000 */
.L_x_116:
[----:B------:R-:W-:Y:S01]  /*9be0*/  ULOP3.LUT UR5, UR61, 0x10000, URZ, 0xfc, !UPT ;  /* 0x000100003d057892 */ /* 0x000fe2000f8efc3f */
[----:B------:R-:W-:Y:S01]  /*9bf0*/  R2UR UR56, R10 ;  /* 0x000000000a3872ca */ /* 0x000fe200000e0000 */
[----:B-1----:R-:W-:Y:S01]  /*9c00*/  WARPGROUP.ARRIVE ;  /* 0x00000000000079c5 */ /* 0x002fe20000000000 */
        /* <DEDUP_REMOVED lines=80> */
.L_x_38:
[C---:B--2---:R-:W-:Y:S02]  /*a110*/  IADD3 R13, R4.reuse, 0x1, RZ ;  /* 0x00000001040d7810 */ /* 0x044fe40007ffe0ff */
[----:B------:R-:W-:Y:S02]  /*a120*/  IADD3 R18, R4, 0x8, RZ ;  /* 0x0000000804127810 */ /* 0x000fe40007ffe0ff */
[----:B------:R-:W-:Y:S02]  /*a130*/  ISETP.GE.AND P3, PT, R13, UR7, PT ;  /* 0x000000070d007c0c */ /* 0x000fe4000bf66270 */
[----:B------:R-:W-:Y:S02]  /*a140*/  ISETP.GE.AND P2, PT, R18, UR7, PT ;  /* 0x0000000712007c0c */ /* 0x000fe4000bf46270 */
[C---:B------:R-:W-:Y:S02]  /*a150*/  IADD3 R13, R4.reuse, 0x10, RZ ;  /* 0x00000010040d7810 */ /* 0x040fe40007ffe0ff */
[----:B------:R-:W-:-:S02]  /*a160*/  ISETP.GE.AND P4, PT, R4, UR7, PT ;  /* 0x0000000704007c0c */ /* 0x000fc4000bf86270 */
[----:B------:R-:W-:Y:S02]  /*a170*/  IADD3 R18, R4, 0x11, RZ ;  /* 0x0000001104127810 */ /* 0x000fe40007ffe0ff */
[----:B------:R-:W-:Y:S02]  /*a180*/  ISETP.GE.AND P6, PT, R13, UR7, PT ;  /* 0x000000070d007c0c */ /* 0x000fe4000bfc6270 */
[----:B------:R-:W-:Y:S02]  /*a190*/  FSEL R24, R24, -INF , !P4 ;  /* 0xff80000018187808 */ /* 0x000fe40006000000 */
[----:B------:R-:W-:Y:S02]  /*a1a0*/  FSEL R26, R26, -INF , !P4 ;  /* 0xff8000001a1a7808 */ /* 0x000fe40006000000 */
[----:B------:R-:W-:Y:S02]  /*a1b0*/  IADD3 R20, R4, 0x9, RZ ;  /* 0x0000000904147810 */ /* 0x000fe40007ffe0ff */
[----:B------:R-:W-:-:S02]  /*a1c0*/  ISETP.GE.AND P4, PT, R18, UR7, PT ;  /* 0x0000000712007c0c */ /* 0x000fc4000bf86270 */
[C---:B------:R-:W-:Y:S02]  /*a1d0*/  IADD3 R13, R4.reuse, 0x18, RZ ;  /* 0x00000018040d7810 */ /* 0x040fe40007ffe0ff */
[----:B------:R-:W-:Y:S02]  /*a1e0*/  IADD3 R18, R4, 0x19, RZ ;  /* 0x0000001904127810 */ /* 0x000fe40007ffe0ff */
[----:B------:R-:W-:Y:S02]  /*a1f0*/  FSEL R25, R25, -INF , !P3 ;  /* 0xff80000019197808 */ /* 0x000fe40005800000 */
[----:B------:R-:W-:Y:S02]  /*a200*/  FSEL R27, R27, -INF , !P3 ;  /* 0xff8000001b1b7808 */ /* 0x000fe40005800000 */
[----:B------:R-:W-:Y:S02]  /*a210*/  ISETP.GE.AND P5, PT, R20, UR7, PT ;  /* 0x0000000714007c0c */ /* 0x000fe4000bfa6270 */
[----:B------:R-:W-:-:S02]  /*a220*/  ISETP.GE.AND P3, PT, R13, UR7, PT ;  /* 0x000000070d007c0c */ /* 0x000fc4000bf66270 */
[----:B------:R-:W-:Y:S02]  /*a230*/  FSEL R28, R28, -INF , !P2 ;  /* 0xff8000001c1c7808 */ /* 0x000fe40005000000 */
[----:B------:R-:W-:Y:S02]  /*a240*/  FSEL R30, R30, -INF , !P2 ;  /* 0xff8000001e1e7808 */ /* 0x000fe40005000000 */
[----:B------:R-:W-:Y:S02]  /*a250*/  ISETP.GE.AND P2, PT, R18, UR7, PT ;  /* 0x0000000712007c0c */ /* 0x000fe4000bf46270 */
[C---:B------:R-:W-:Y:S02]  /*a260*/  IADD3 R13, R4.reuse, 0x20, RZ ;  /* 0x00000020040d7810 */ /* 0x040fe40007ffe0ff */
[----:B------:R-:W-:Y:S02]  /*a270*/  IADD3 R18, R4, 0x21, RZ ;  /* 0x0000002104127810 */ /* 0x000fe40007ffe0ff */
[----:B------:R-:W-:-:S02]  /*a280*/  FSEL R29, R29, -INF , !P5 ;  /* 0xff8000001d1d7808 */ /* 0x000fc40006800000 */
[----:B------:R-:W-:Y:S02]  /*a290*/  FSEL R31, R31, -INF , !P5 ;  /* 0xff8000001f1f7808 */ /* 0x000fe40006800000 */
[----:B------:R-:W-:Y:S02]  /*a2a0*/  ISETP.GE.AND P5, PT, R13, UR7, PT ;  /* 0x000000070d007c0c */ /* 0x000fe4000bfa6270 */
[----:B------:R-:W-:Y:S02]  /*a2b0*/  FSEL R32, R32, -INF , !P6 ;  /* 0xff80000020207808 */ /* 0x000fe40007000000 */
[----:B------:R-:W-:Y:S02]  /*a2c0*/  FSEL R34, R34, -INF , !P6 ;  /* 0xff80000022227808 */ /* 0x000fe40007000000 */
[----:B------:R-:W-:Y:S02]  /*a2d0*/  ISETP.GE.AND P6, PT, R18, UR7, PT ;  /* 0x0000000712007c0c */ /* 0x000fe4000bfc6270 */
[----:B------:R-:W-:-:S02]  /*a2e0*/  IADD3 R13, R4, 0x28, RZ ;  /* 0x00000028040d7810 */ /* 0x000fc40007ffe0ff */
[----:B------:R-:W-:Y:S02]  /*a2f0*/  FMNMX R18, R26, R15, !PT ;  /* 0x0000000f1a127209 */ /* 0x000fe40007800000 */
[----:B------:R-:W-:Y:S02]  /*a300*/  FSEL R33, R33, -INF , !P4 ;  /* 0xff80000021217808 */ /* 0x000fe40006000000 */
[----:B------:R-:W-:Y:S02]  /*a310*/  FSEL R35, R35, -INF , !P4 ;  /* 0xff80000023237808 */ /* 0x000fe40006000000 */
[----:B------:R-:W-:Y:S02]  /*a320*/  ISETP.GE.AND P4, PT, R13, UR7, PT ;  /* 0x000000070d007c0c */ /* 0x000fe4000bf86270 */
[----:B------:R-:W-:Y:S02]  /*a330*/  FMNMX R13, R27, R18, !PT ;  /* 0x000000121b0d7209 */ /* 0x000fe40007800000 */
[----:B------:R-:W-:-:S02]  /*a340*/  IADD3 R20, R4, 0x29, RZ ;  /* 0x0000002904147810 */ /* 0x000fc40007ffe0ff */
[----:B------:R-:W-:Y:S02]  /*a350*/  FMNMX R18, R30, R13, !PT ;  /* 0x0000000d1e127209 */ /* 0x000fe40007800000 */
[----:B------:R-:W-:Y:S02]  /*a360*/  FSEL R36, R36, -INF , !P3 ;  /* 0xff80000024247808 */ /* 0x000fe40005800000 */
[----:B------:R-:W-:Y:S02]  /*a370*/  FMNMX R13, R31, R18, !PT ;  /* 0x000000121f0d7209 */ /* 0x000fe40007800000 */
[----:B------:R-:W-:Y:S02]  /*a380*/  FSEL R38, R38, -INF , !P3 ;  /* 0xff80000026267808 */ /* 0x000fe40005800000 */
[----:B------:R-:W-:Y:S02]  /*a390*/  FMNMX R18, R34, R13, !PT ;  /* 0x0000000d22127209 */ /* 0x000fe40007800000 */
[----:B------:R-:W-:-:S02]  /*a3a0*/  ISETP.GE.AND P3, PT, R20, UR7, PT ;  /* 0x0000000714007c0c */ /* 0x000fc4000bf66270 */
[----:B------:R-:W-:Y:S02]  /*a3b0*/  FMNMX R13, R35, R18, !PT ;  /* 0x00000012230d7209 */ /* 0x000fe40007800000 */
[----:B------:R-:W-:Y:S02]  /*a3c0*/  IADD3 R20, R4, 0x30, RZ ;  /* 0x0000003004147810 */ /* 0x000fe40007ffe0ff */
[----:B------:R-:W-:Y:S02]  /*a3d0*/  FSEL R37, R37, -INF , !P2 ;  /* 0xff80000025257808 */ /* 0x000fe40005000000 */
[----:B------:R-:W-:Y:S02]  /*a3e0*/  FSEL R39, R39, -INF , !P2 ;  /* 0xff80000027277808 */ /* 0x000fe40005000000 */
[----:B------:R-:W-:Y:S02]  /*a3f0*/  FMNMX R18, R38, R13, !PT ;  /* 0x0000000d26127209 */ /* 0x000fe40007800000 */
[----:B------:R-:W-:-:S02]  /*a400*/  ISETP.GE.AND P2, PT, R20, UR7, PT ;  /* 0x0000000714007c0c */ /* 0x000fc4000bf46270 */
[----:B------:R-:W-:Y:S02]  /*a410*/  IADD3 R20, R4, 0x31, RZ ;  /* 0x0000003104147810 */ /* 0x000fe40007ffe0ff */
[----:B------:R-:W-:Y:S02]  /*a420*/  FSEL R42, R42, -INF , !P5 ;  /* 0xff8000002a2a7808 */ /* 0x000fe40006800000 */
[----:B------:R-:W-:Y:S02]  /*a430*/  FMNMX R13, R39, R18, !PT ;  /* 0x00000012270d7209 */ /* 0x000fe40007800000 */
[----:B------:R-:W-:Y:S02]  /*a440*/  FSEL R40, R40, -INF , !P5 ;  /* 0xff80000028287808 */ /* 0x000fe40006800000 */
[----:B------:R-:W-:Y:S02]  /*a450*/  ISETP.GE.AND P5, PT, R20, UR7, PT ;  /* 0x0000000714007c0c */ /* 0x000fe4000bfa6270 */
[----:B------:R-:W-:-:S02]  /*a460*/  IADD3 R20, R4, 0x38, RZ ;  /* 0x0000003804147810 */ /* 0x000fc40007ffe0ff */
[----:B------:R-:W-:Y:S02]  /*a470*/  FSEL R43, R43, -INF , !P6 ;  /* 0xff8000002b2b7808 */ /* 0x000fe40007000000 */
[----:B------:R-:W-:Y:S02]  /*a480*/  FMNMX R18, R42, R13, !PT ;  /* 0x0000000d2a127209 */ /* 0x000fe40007800000 */
[----:B------:R-:W-:Y:S02]  /*a490*/  FSEL R41, R41, -INF , !P6 ;  /* 0xff80000029297808 */ /* 0x000fe40007000000 */
[----:B------:R-:W-:Y:S02]  /*a4a0*/  ISETP.GE.AND P6, PT, R20, UR7, PT ;  /* 0x0000000714007c0c */ /* 0x000fe4000bfc6270 */
[----:B------:R-:W-:Y:S02]  /*a4b0*/  IADD3 R20, R4, 0x39, RZ ;  /* 0x0000003904147810 */ /* 0x000fe40007ffe0ff */
[----:B------:R-:W-:-:S02]  /*a4c0*/  FSEL R46, R46, -INF , !P4 ;  /* 0xff8000002e2e7808 */ /* 0x000fc40006000000 */
[----:B------:R-:W-:Y:S02]  /*a4d0*/  FMNMX R13, R43, R18, !PT ;  /* 0x000000122b0d7209 */ /* 0x000fe40007800000 */
[----:B------:R-:W-:Y:S02]  /*a4e0*/  FSEL R44, R44, -INF , !P4 ;  /* 0xff8000002c2c7808 */ /* 0x000fe40006000000 */
[----:B------:R-:W-:Y:S02]  /*a4f0*/  ISETP.GE.AND P4, PT, R20, UR7, PT ;  /* 0x0000000714007c0c */ /* 0x000fe4000bf86270 */
[----:B------:R-:W-:Y:S02]  /*a500*/  FSEL R47, R47, -INF , !P3 ;  /* 0xff8000002f2f7808 */ /* 0x000fe40005800000 */
[----:B------:R-:W-:Y:S02]  /*a510*/  FMNMX R18, R46, R13, !PT ;  /* 0x0000000d2e127209 */ /* 0x000fe40007800000 */
[----:B------:R-:W-:-:S02]  /*a520*/  IADD3 R20, R4, 0x40, RZ ;  /* 0x0000004004147810 */ /* 0x000fc40007ffe0ff */
[----:B------:R-:W-:Y:S02]  /*a530*/  FSEL R45, R45, -INF , !P3 ;  /* 0xff8000002d2d7808 */ /* 0x000fe40005800000 */
[----:B------:R-:W-:Y:S02]  /*a540*/  FSEL R50, R50, -INF , !P2 ;  /* 0xff80000032327808 */ /* 0x000fe40005000000 */
[----:B------:R-:W-:Y:S02]  /*a550*/  FMNMX R13, R47, R18, !PT ;  /* 0x000000122f0d7209 */ /* 0x000fe40007800000 */
[----:B------:R-:W-:Y:S02]  /*a560*/  ISETP.GE.AND P3, PT, R20, UR7, PT ;  /* 0x0000000714007c0c */ /* 0x000fe4000bf66270 */
[----:B------:R-:W-:Y:S02]  /*a570*/  IADD3 R20, R4, 0x41, RZ ;  /* 0x0000004104147810 */ /* 0x000fe40007ffe0ff */
[----:B------:R-:W-:-:S02]  /*a580*/  FSEL R51, R51, -INF , !P5 ;  /* 0xff80000033337808 */ /* 0x000fc40006800000 */
[----:B------:R-:W-:Y:S02]  /*a590*/  FMNMX R18, R50, R13, !PT ;  /* 0x0000000d32127209 */ /* 0x000fe40007800000 */
[----:B------:R-:W-:Y:S02]  /*a5a0*/  FSEL R48, R48, -INF , !P2 ;  /* 0xff80000030307808 */ /* 0x000fe40005000000 */
[----:B------:R-:W-:Y:S02]  /*a5b0*/  ISETP.GE.AND P2, PT, R20, UR7, PT ;  /* 0x0000000714007c0c */ /* 0x000fe4000bf46270 */
[----:B------:R-:W-:Y:S02]  /*a5c0*/  IADD3 R20, R4, 0x48, RZ ;  /* 0x0000004804147810 */ /* 0x000fe40007ffe0ff */
[----:B------:R-:W-:Y:S02]  /*a5d0*/  FSEL R54, R54, -INF , !P6 ;  /* 0xff80000036367808 */ /* 0x000fe40007000000 */
[----:B------:R-:W-:-:S02]  /*a5e0*/  FMNMX R13, R51, R18, !PT ;  /* 0x00000012330d7209 */ /* 0x000fc40007800000 */
[----:B------:R-:W-:Y:S02]  /*a5f0*/  FSEL R49, R49, -INF , !P5 ;  /* 0xff80000031317808 */ /* 0x000fe40006800000 */
[----:B------:R-:W-:Y:S02]  /*a600*/  ISETP.GE.AND P5, PT, R20, UR7, PT ;  /* 0x0000000714007c0c */ /* 0x000fe4000bfa6270 */
[----:B------:R-:W-:Y:S02]  /*a610*/  IADD3 R20, R4, 0x49, RZ ;  /* 0x0000004904147810 */ /* 0x000fe40007ffe0ff */
[----:B------:R-:W-:Y:S02]  /*a620*/  FSEL R55, R55, -INF , !P4 ;  /* 0xff80000037377808 */ /* 0x000fe40006000000 */
[----:B------:R-:W-:Y:S02]  /*a630*/  FMNMX R18, R54, R13, !PT ;  /* 0x0000000d36127209 */ /* 0x000fe40007800000 */
[----:B------:R-:W-:-:S02]  /*a640*/  FSEL R52, R52, -INF , !P6 ;  /* 0xff80000034347808 */ /* 0x000fc40007000000 */
[----:B------:R-:W-:Y:S02]  /*a650*/  ISETP.GE.AND P6, PT, R20, UR7, PT ;  /* 0x0000000714007c0c */ /* 0x000fe4000bfc6270 */
[----:B------:R-:W-:Y:S02]  /*a660*/  FSEL R58, R58, -INF , !P3 ;  /* 0xff8000003a3a7808 */ /* 0x000fe40005800000 */
[----:B------:R-:W-:Y:S02]  /*a670*/  FMNMX R13, R55, R18, !PT ;  /* 0x00000012370d7209 */ /* 0x000fe40007800000 */
[----:B------:R-:W-:Y:S02]  /*a680*/  IADD3 R20, R4, 0x50, RZ ;  /* 0x0000005004147810 */ /* 0x000fe40007ffe0ff */
[----:B------:R-:W-:Y:S02]  /*a690*/  FSEL R53, R53, -INF , !P4 ;  /* 0xff80000035357808 */ /* 0x000fe40006000000 */
[----:B------:R-:W-:-:S02]  /*a6a0*/  FSEL R59, R59, -INF , !P2 ;  /* 0xff8000003b3b7808 */ /* 0x000fc40005000000 */
[----:B------:R-:W-:Y:S02]  /*a6b0*/  FMNMX R18, R58, R13, !PT ;  /* 0x0000000d3a127209 */ /* 0x000fe40007800000 */
[----:B------:R-:W-:Y:S02]  /*a6c0*/  ISETP.GE.AND P4, PT, R20, UR7, PT ;  /* 0x0000000714007c0c */ /* 0x000fe4000bf86270 */
[----:B------:R-:W-:Y:S02]  /*a6d0*/  IADD3 R20, R4, 0x51, RZ ;  /* 0x0000005104147810 */ /* 0x000fe40007ffe0ff */
[----:B------:R-:W-:Y:S02]  /*a6e0*/  FSEL R62, R62, -INF , !P5 ;  /* 0xff8000003e3e7808 */ /* 0x000fe40006800000 */
[----:B------:R-:W-:Y:S02]  /*a6f0*/  FMNMX R13, R59, R18, !PT ;  /* 0x000000123b0d7209 */ /* 0x000fe40007800000 */
[----:B------:R-:W-:-:S02]  /*a700*/  FSEL R56, R56, -INF , !P3 ;  /* 0xff80000038387808 */ /* 0x000fc40005800000 */
[----:B------:R-:W-:Y:S02]  /*a710*/  ISETP.GE.AND P3, PT, R20, UR7, PT ;  /* 0x0000000714007c0c */ /* 0x000fe4000bf66270 */
[----:B------:R-:W-:Y:S02]  /*a720*/  IADD3 R20, R4, 0x58, RZ ;  /* 0x0000005804147810 */ /* 0x000fe40007ffe0ff */
[----:B------:R-:W-:Y:S02]  /*a730*/  FSEL R63, R63, -INF , !P6 ;  /* 0xff8000003f3f7808 */ /* 0x000fe40007000000 */
[----:B------:R-:W-:Y:S02]  /*a740*/  FMNMX R18, R62, R13, !PT ;  /* 0x0000000d3e127209 */ /* 0x000fe40007800000 */
[----:B------:R-:W-:Y:S02]  /*a750*/  FSEL R57, R57, -INF , !P2 ;  /* 0xff80000039397808 */ /* 0x000fe40005000000 */
[----:B------:R-:W-:-:S02]  /*a760*/  ISETP.GE.AND P2, PT, R20, UR7, PT ;  /* 0x0000000714007c0c */ /* 0x000fc4000bf46270 */
[----:B------:R-:W-:Y:S02]  /*a770*/  FSEL R20, R66, -INF , !P4 ;  /* 0xff80000042147808 */ /* 0x000fe40006000000 */
[----:B------:R-:W-:Y:S02]  /*a780*/  FMNMX R13, R63, R18, !PT ;  /* 0x000000123f0d7209 */ /* 0x000fe40007800000 */
[C---:B------:R-:W-:Y:S02]  /*a790*/  IADD3 R21, R4.reuse, 0x61, RZ ;  /* 0x0000006104157810 */ /* 0x040fe40007ffe0ff */
[----:B------:R-:W-:Y:S02]  /*a7a0*/  IADD3 R206, R4, 0x59, RZ ;  /* 0x0000005904ce7810 */ /* 0x000fe40007ffe0ff */
[----:B------:R-:W-:Y:S02]  /*a7b0*/  FSEL R67, R67, -INF , !P3 ;  /* 0xff80000043437808 */ /* 0x000fe40005800000 */
[----:B------:R-:W-:-:S02]  /*a7c0*/  FMNMX R18, R20, R13, !PT ;  /* 0x0000000d14127209 */ /* 0x000fc40007800000 */
[----:B------:R-:W-:Y:S02]  /*a7d0*/  P2R R12, PR, RZ, 0x1 ;  /* 0x00000001ff0c7803 */ /* 0x000fe40000000000 */
[----:B------:R-:W-:Y:S02]  /*a7e0*/  P2R R19, PR, RZ, 0x2 ;  /* 0x00000002ff137803 */ /* 0x000fe40000000000 */
[----:B------:R-:W-:Y:S02]  /*a7f0*/  ISETP.GE.AND P0, PT, R21, UR7, PT ;  /* 0x0000000715007c0c */ /* 0x000fe4000bf06270 */
[----:B------:R-:W-:Y:S02]  /*a800*/  IADD3 R207, R4, 0x60, RZ ;  /* 0x0000006004cf7810 */ /* 0x000fe40007ffe0ff */
[----:B------:R-:W-:Y:S02]  /*a810*/  ISETP.GE.AND P1, PT, R206, UR7, PT ;  /* 0x00000007ce007c0c */ /* 0x000fe4000bf26270 */
        /* <DEDUP_REMOVED lines=8> */
[----:B------:R-:W-:Y:S02]  /*a8a0*/  FMNMX R18, R200, R13, !PT ;  /* 0x0000000dc8127209 */ /* 0x000fe40007800000 */
        /* <DEDUP_REMOVED lines=10> */
[----:B------:R-:W-:Y:S02]  /*a950*/  IADD3 R23, R4, 0x71, RZ ;  /* 0x0000007104177810 */ /* 0x000fe40007ffe0ff */
[----:B------:R-:W-:Y:S02]  /*a960*/  FSEL R204, R79, -INF , !P2 ;  /* 0xff8000004fcc7808 */ /* 0x000fe40005000000 */
[----:B------:R-:W-:Y:S02]  /*a970*/  FMNMX R13, R203, R18, !PT ;  /* 0x00000012cb0d7209 */ /* 0x000fe40007800000 */
[----:B------:R-:W-:Y:S02]  /*a980*/  ISETP.GE.AND P3, PT, R22, UR7, PT ;  /* 0x0000000716007c0c */ /* 0x000fe4000bf66270 */
[----:B------:R-:W-:Y:S02]  /*a990*/  FSEL R64, R64, -INF , !P4 ;  /* 0xff80000040407808 */ /* 0x000fe40006000000 */
[----:B------:R-:W-:-:S02]  /*a9a0*/  IADD3 R71, R4, 0x78, RZ ;  /* 0x0000007804477810 */ /* 0x000fc40007ffe0ff */
[----:B------:R-:W-:Y:S02]  /*a9b0*/  FSEL R202, R82, -INF , !P3 ;  /* 0xff80000052ca7808 */ /* 0x000fe40005800000 */
[----:B------:R-:W-:Y:S02]  /*a9c0*/  FMNMX R13, R204, R13, !PT ;  /* 0x0000000dcc0d7209 */ /* 0x000fe40007800000 */
[----:B------:R-:W-:Y:S02]  /*a9d0*/  ISETP.GE.AND P4, PT, R23, UR7, PT ;  /* 0x0000000717007c0c */ /* 0x000fe4000bf86270 */
[----:B------:R-:W-:Y:S02]  /*a9e0*/  IADD3 R75, R4, 0x79, RZ ;  /* 0x00000079044b7810 */ /* 0x000fe40007ffe0ff */
[----:B------:R-:W-:Y:S02]  /*a9f0*/  FSEL R83, R83, -INF , !P4 ;  /* 0xff80000053537808 */ /* 0x000fe40006000000 */
[----:B------:R-:W-:-:S02]  /*aa00*/  FMNMX R18, R202, R13, !PT ;  /* 0x0000000dca127209 */ /* 0x000fc40007800000 */
[----:B------:R-:W-:Y:S02]  /*aa10*/  ISETP.GE.AND P5, PT, R71, UR7, PT ;  /* 0x0000000747007c0c */ /* 0x000fe4000bfa6270 */
[----:B------:R-:W-:Y:S02]  /*aa20*/  FSEL R61, R61, -INF , !P6 ;  /* 0xff8000003d3d7808 */ /* 0x000fe40007000000 */
[----:B------:R-:W-:Y:S02]  /*aa30*/  FSEL R71, R86, -INF , !P5 ;  /* 0xff80000056477808 */ /* 0x000fe40006800000 */
[----:B------:R-:W-:Y:S02]  /*aa40*/  FMNMX R18, R83, R18, !PT ;  /* 0x0000001253127209 */ /* 0x000fe40007800000 */
[----:B------:R-:W-:Y:S02]  /*aa50*/  ISETP.GE.AND P6, PT, R75, UR7, PT ;  /* 0x000000074b007c0c */ /* 0x000fe4000bfc6270 */
[----:B------:R-:W-:-:S02]  /*aa60*/  FMNMX R18, R71, R18, !PT ;  /* 0x0000001247127209 */ /* 0x000fc40007800000 */
[----:B------:R-:W-:Y:S02]  /*aa70*/  FSEL R87, R87, -INF , !P6 ;  /* 0xff80000057577808 */ /* 0x000fe40007000000 */
[----:B------:R-:W-:Y:S02]  /*aa80*/  P2R R66, PR, RZ, 0x4 ;  /* 0x00000004ff427803 */ /* 0x000fe40000000000 */
[----:B------:R-:W-:Y:S02]  /*aa90*/  FMNMX R22, R87, R18, !PT ;  /* 0x0000001257167209 */ /* 0x000fe40007800000 */
[----:B------:R-:W-:Y:S02]  /*aaa0*/  P2R R74, PR, RZ, 0x1 ;  /* 0x00000001ff4a7803 */ /* 0x000fe40000000000 */
[----:B------:R-:W-:Y:S01]  /*aab0*/  ISETP.GE.AND P0, PT, R207, UR7, PT ;  /* 0x00000007cf007c0c */ /* 0x000fe2000bf06270 */
[----:B------:R-:W1:Y:S01]  /*aac0*/  SHFL.BFLY PT, R13, R22, 0x1, 0x1f ;  /* 0x0c201f00160d7f89 */ /* 0x000e6200000e0000 */
[----:B------:R-:W-:-:S02]  /*aad0*/  P2R R70, PR, RZ, 0x2 ;  /* 0x00000002ff467803 */ /* 0x000fc40000000000 */
[----:B------:R-:W-:Y:S02]  /*aae0*/  ISETP.GE.AND P1, PT, R206, UR7, PT ;  /* 0x00000007ce007c0c */ /* 0x000fe4000bf26270 */
[----:B------:R-:W-:Y:S02]  /*aaf0*/  FSEL R72, R72, -INF , !P0 ;  /* 0xff80000048487808 */ /* 0x000fe40004000000 */
[----:B------:R-:W-:Y:S02]  /*ab00*/  ISETP.NE.AND P0, PT, R74, RZ, PT ;  /* 0x000000ff4a00720c */ /* 0x000fe40003f05270 */
[----:B------:R-:W-:Y:S02]  /*ab10*/  FSEL R69, R69, -INF , !P1 ;  /* 0xff80000045457808 */ /* 0x000fe40004800000 */
[----:B------:R-:W-:Y:S02]  /*ab20*/  ISETP.NE.AND P1, PT, R70, RZ, PT ;  /* 0x000000ff4600720c */ /* 0x000fe40003f25270 */
[----:B------:R-:W-:-:S02]  /*ab30*/  FSEL R73, R73, -INF , !P0 ;  /* 0xff80000049497808 */ /* 0x000fc40004000000 */
[----:B------:R-:W-:Y:S02]  /*ab40*/  ISETP.NE.AND P0, PT, R12, RZ, PT ;  /* 0x000000ff0c00720c */ /* 0x000fe40003f05270 */
[----:B------:R-:W-:Y:S02]  /*ab50*/  FMNMX R12, R24, R17, !PT ;  /* 0x00000011180c7209 */ /* 0x000fe40007800000 */
[----:B------:R-:W-:Y:S02]  /*ab60*/  FSEL R76, R76, -INF , !P1 ;  /* 0xff8000004c4c7808 */ /* 0x000fe40004800000 */
[----:B------:R-:W-:Y:S02]  /*ab70*/  ISETP.NE.AND P1, PT, R19, RZ, PT ;  /* 0x000000ff1300720c */ /* 0x000fe40003f25270 */
[----:B------:R-:W-:Y:S02]  /*ab80*/  FMNMX R19, R25, R12, !PT ;  /* 0x0000000c19137209 */ /* 0x000fe40007800000 */
[----:B-1----:R-:W-:-:S02]  /*ab90*/  FMNMX R23, R22, R13, !PT ;  /* 0x0000000d16177209 */ /* 0x002fc40007800000 */
[----:B------:R-:W-:Y:S02]  /*aba0*/  FMNMX R12, R28, R19, !PT ;  /* 0x000000131c0c7209 */ /* 0x000fe40007800000 */
[----:B------:R-:W-:Y:S01]  /*abb0*/  FSEL R80, R80, -INF , !P3 ;  /* 0xff80000050507808 */ /* 0x000fe20005800000 */
[----:B------:R-:W1:Y:S01]  /*abc0*/  SHFL.BFLY PT, R18, R23, 0x2, 0x1f ;  /* 0x0c401f0017127f89 */ /* 0x000e6200000e0000 */
[----:B------:R-:W-:Y:S02]  /*abd0*/  FMNMX R19, R29, R12, !PT ;  /* 0x0000000c1d137209 */ /* 0x000fe40007800000 */
[----:B------:R-:W-:Y:S02]  /*abe0*/  FSEL R81, R81, -INF , !P4 ;  /* 0xff80000051517808 */ /* 0x000fe40006000000 */
[----:B------:R-:W-:Y:S02]  /*abf0*/  FMNMX R12, R32, R19, !PT ;  /* 0x00000013200c7209 */ /* 0x000fe40007800000 */
[----:B------:R-:W-:-:S02]  /*ac00*/  FSEL R84, R84, -INF , !P5 ;  /* 0xff80000054547808 */ /* 0x000fc40006800000 */
[----:B------:R-:W-:Y:S02]  /*ac10*/  FSEL R85, R85, -INF , !P6 ;  /* 0xff80000055557808 */ /* 0x000fe40007000000 */
[----:B------:R-:W-:Y:S02]  /*ac20*/  R2UR UR6, R16 ;  /* 0x00000000100672ca */ /* 0x000fe400000e0000 */
[----:B-1----:R-:W-:-:S11]  /*ac30*/  FMNMX R13, R23, R18, !PT ;  /* 0x00000012170d7209 */ /* 0x002fd60007800000 */
[----:B------:R-:W-:Y:S01]  /*ac40*/  ULEA UR6, UR5, UR6, 0x3 ;  /* 0x0000000605067291 */ /* 0x000fe2000f8e183f */
[----:B------:R-:W-:Y:S02]  /*ac50*/  FMNMX R23, R33, R12, !PT ;  /* 0x0000000c21177209 */ /* 0x000fe40007800000 */
[C---:B------:R-:W-:Y:S02]  /*ac60*/  FSETP.NEU.AND P2, PT, R13.reuse, -INF , PT ;  /* 0xff8000000d00780b */ /* 0x040fe40003f4d000 */
[----:B------:R-:W-:Y:S02]  /*ac70*/  FMNMX R12, R36, R23, !PT ;  /* 0x00000017240c7209 */ /* 0x000fe40007800000 */
[----:B------:R-:W-:Y:S02]  /*ac80*/  FSEL R18, R13, RZ, P2 ;  /* 0x000000ff0d127208 */ /* 0x000fe40001000000 */
[----:B------:R-:W-:Y:S02]  /*ac90*/  ISETP.NE.AND P2, PT, R66, RZ, PT ;  /* 0x000000ff4200720c */ /* 0x000fe40003f45270 */
[----:B------:R-:W-:Y:S01]  /*aca0*/  FMNMX R23, R37, R12, !PT ;  /* 0x0000000c25177209 */ /* 0x000fe20007800000 */
[----:B------:R-:W-:Y:S01]  /*acb0*/  FMUL R206, R18, UR4 ;  /* 0x0000000412ce7c20 */ /* 0x000fe20008400000 */
[----:B------:R-:W-:-:S02]  /*acc0*/  FSEL R77, R77, -INF , !P2 ;  /* 0xff8000004d4d7808 */ /* 0x000fc40005000000 */
[----:B------:R-:W-:Y:S01]  /*acd0*/  FMNMX R12, R40, R23, !PT ;  /* 0x00000017280c7209 */ /* 0x000fe20007800000 */
        /* <DEDUP_REMOVED lines=15> */
[----:B------:R-:W-:Y:S01]  /*add0*/  FMNMX R23, R41, R12, !PT ;  /* 0x0000000c29177209 */ /* 0x000fe20007800000 */
[--C-:B------:R-:W-:Y:S01]  /*ade0*/  FFMA R47, R47, UR4, -R206.reuse ;  /* 0x000000042f2f7c23 */ /* 0x100fe200080008ce */
[--C-:B------:R-:W-:Y:S01]  /*adf0*/  FFMA R51, R51, UR4, -R206.reuse ;  /* 0x0000000433337c23 */ /* 0x100fe200080008ce */
[----:B------:R-:W-:Y:S01]  /*ae00*/  @!P2 FMUL R22, R22, 0.5 ;  /* 0x3f0000001616a820 */ /* 0x000fe20000400000 */
[----:B------:R-:W-:Y:S01]  /*ae10*/  FMNMX R12, R44, R23, !PT ;  /* 0x000000172c0c7209 */ /* 0x000fe20007800000 */
[----:B------:R-:W-:Y:S01]  /*ae20*/  @!P3 FMUL R26, R26, 0.5 ;  /* 0x3f0000001a1ab820 */ /* 0x000fe20000400000 */
[--C-:B------:R-:W-:Y:S01]  /*ae30*/  FFMA R54, R54, UR4, -R206.reuse ;  /* 0x0000000436367c23 */ /* 0x100fe200080008ce */
[----:B------:R1:W2:Y:S01]  /*ae40*/  MUFU.EX2 R19, R22 ;  /* 0x0000001600137308 */ /* 0x0002a20000000800 */
[----:B------:R-:W-:Y:S01]  /*ae50*/  @!P4 FMUL R30, R30, 0.5 ;  /* 0x3f0000001e1ec820 */ /* 0x000fe20000400000 */
[----:B------:R-:W-:Y:S01]  /*ae60*/  @!P5 FMUL R31, R31, 0.5 ;  /* 0x3f0000001f1fd820 */ /* 0x000fe20000400000 */
[----:B------:R-:W-:Y:S01]  /*ae70*/  FMNMX R23, R45, R12, !PT ;  /* 0x0000000c2d177209 */ /* 0x000fe20007800000 */
[----:B------:R-:W-:Y:S01]  /*ae80*/  @!P6 FMUL R34, R34, 0.5 ;  /* 0x3f0000002222e820 */ /* 0x000fe20000400000 */
[--C-:B------:R-:W-:Y:S01]  /*ae90*/  FFMA R59, R59, UR4, -R206.reuse ;  /* 0x000000043b3b7c23 */ /* 0x100fe200080008ce */
[--C-:B------:R-:W-:Y:S01]  /*aea0*/  FFMA R62, R62, UR4, -R206.reuse ;  /* 0x000000043e3e7c23 */ /* 0x100fe200080008ce */
[----:B------:R-:W-:Y:S01]  /*aeb0*/  FMNMX R12, R48, R23, !PT ;  /* 0x00000017300c7209 */ /* 0x000fe20007800000 */
[----:B------:R-:W3:Y:S01]  /*aec0*/  MUFU.EX2 R26, R26 ;  /* 0x0000001a001a7308 */ /* 0x000ee20000000800 */
[--C-:B-1----:R-:W-:Y:S01]  /*aed0*/  FFMA R22, R43, UR4, -R206.reuse ;  /* 0x000000042b167c23 */ /* 0x102fe200080008ce */
[--C-:B------:R-:W-:Y:S01]  /*aee0*/  FFMA R20, R20, UR4, -R206.reuse ;  /* 0x0000000414147c23 */ /* 0x100fe200080008ce */
[----:B------:R-:W-:Y:S01]  /*aef0*/  FMNMX R23, R49, R12, !PT ;  /* 0x0000000c31177209 */ /* 0x000fe20007800000 */
[--C-:B------:R-:W-:Y:S01]  /*af00*/  FFMA R67, R67, UR4, -R206.reuse ;  /* 0x0000000443437c23 */ /* 0x100fe200080008ce */
[--C-:B------:R-:W-:Y:S01]  /*af10*/  FFMA R78, R63, UR4, -R206.reuse ;  /* 0x000000043f4e7c23 */ /* 0x100fe200080008ce */
[----:B------:R-:W-:Y:S01]  /*af20*/  FFMA R83, R83, UR4, -R206 ;  /* 0x0000000453537c23 */ /* 0x000fe200080008ce */
[----:B------:R-:W-:Y:S01]  /*af30*/  FMNMX R12, R52, R23, !PT ;  /* 0x00000017340c7209 */ /* 0x000fe20007800000 */
[----:B------:R1:W4:Y:S01]  /*af40*/  MUFU.EX2 R82, R30 ;  /* 0x0000001e00527308 */ /* 0x0003220000000800 */
[----:B--2---:R-:W-:Y:S01]  /*af50*/  @!P2 FMUL R19, R19, R19 ;  /* 0x000000131313a220 */ /* 0x004fe20000400000 */
[----:B------:R-:W-:-:S02]  /*af60*/  FSETP.GEU.AND P2, PT, R35, -126, PT ;  /* 0xc2fc00002300780b */ /* 0x000fc40003f4e000 */
[----:B------:R-:W-:-:S04]  /*af70*/  FMNMX R23, R53, R12, !PT ;  /* 0x0000000c35177209 */ /* 0x000fc80007800000 */
[----:B------:R-:W2:Y:S01]  /*af80*/  MUFU.EX2 R75, R31 ;  /* 0x0000001f004b7308 */ /* 0x000ea20000000800 */
[----:B---3--:R-:W-:Y:S01]  /*af90*/  @!P3 FMUL R26, R26, R26 ;  /* 0x0000001a1a1ab220 */ /* 0x008fe20000400000 */
[----:B------:R-:W-:Y:S01]  /*afa0*/  FSETP.GEU.AND P3, PT, R38, -126, PT ;  /* 0xc2fc00002600780b */ /* 0x000fe20003f6e000 */
[--C-:B-1----:R-:W-:Y:S01]  /*afb0*/  FFMA R30, R58, UR4, -R206.reuse ;  /* 0x000000043a1e7c23 */ /* 0x102fe200080008ce */
[----:B------:R-:W-:Y:S01]  /*afc0*/  FMNMX R12, R56, R23, !PT ;  /* 0x00000017380c7209 */ /* 0x000fe20007800000 */
[----:B------:R-:W-:Y:S02]  /*afd0*/  FFMA R58, R204, UR4, -R206 ;  /* 0x00000004cc3a7c23 */ /* 0x000fe400080008ce */
[----:B------:R-:W-:Y:S01]  /*afe0*/  @!P2 FMUL R35, R35, 0.5 ;  /* 0x3f0000002323a820 */ /* 0x000fe20000400000 */
[----:B------:R1:W3:Y:S01]  /*aff0*/  MUFU.EX2 R79, R34 ;  /* 0x00000022004f7308 */ /* 0x0002e20000000800 */
[----:B----4-:R-:W-:Y:S01]  /*b000*/  @!P4 FMUL R82, R82, R82 ;  /* 0x000000525252c220 */ /* 0x010fe20000400000 */
[----:B------:R-:W-:-:S02]  /*b010*/  FSETP.GEU.AND P4, PT, R39, -126, PT ;  /* 0xc2fc00002700780b */ /* 0x000fc40003f8e000 */
[----:B------:R-:W-:-:S03]  /*b020*/  FMNMX R23, R57, R12, !PT ;  /* 0x0000000c39177209 */ /* 0x000fc60007800000 */
[----:B------:R-:W-:Y:S01]  /*b030*/  @!P3 FMUL R38, R38, 0.5 ;  /* 0x3f0000002626b820 */ /* 0x000fe20000400000 */
[----:B------:R4:W5:Y:S01]  /*b040*/  MUFU.EX2 R86, R35 ;  /* 0x0000002300567308 */ /* 0x0009620000000800 */
[----:B--2---:R-:W-:Y:S01]  /*b050*/  @!P5 FMUL R75, R75, R75 ;  /* 0x0000004b4b4bd220 */ /* 0x004fe20000400000 */
[----:B------:R-:W-:Y:S01]  /*b060*/  FSETP.GEU.AND P5, PT, R42, -126, PT ;  /* 0xc2fc00002a00780b */ /* 0x000fe20003fae000 */
[--C-:B-1----:R-:W-:Y:S01]  /*b070*/  FFMA R34, R50, UR4, -R206.reuse ;  /* 0x0000000432227c23 */ /* 0x102fe200080008ce */
[----:B------:R-:W-:Y:S01]  /*b080*/  FMNMX R12, R60, R23, !PT ;  /* 0x000000173c0c7209 */ /* 0x000fe20007800000 */
[--C-:B------:R-:W-:Y:S02]  /*b090*/  FFMA R50, R200, UR4, -R206.reuse ;  /* 0x00000004c8327c23 */ /* 0x100fe400080008ce */
[----:B------:R-:W-:Y:S01]  /*b0a0*/  @!P4 FMUL R39, R39, 0.5 ;  /* 0x3f0000002727c820 */ /* 0x000fe20000400000 */
[----:B------:R-:W1:Y:S01]  /*b0b0*/  MUFU.EX2 R74, R38 ;  /* 0x00000026004a7308 */ /* 0x000e620000000800 */
[----:B---3--:R-:W-:Y:S01]  /*b0c0*/  @!P6 FMUL R79, R79, R79 ;  /* 0x0000004f4f4fe220 */ /* 0x008fe20000400000 */
[----:B------:R-:W-:Y:S01]  /*b0d0*/  FSETP.GEU.AND P6, PT, R22, -126, PT ;  /* 0xc2fc00001600780b */ /* 0x000fe20003fce000 */
[--C-:B----4-:R-:W-:Y:S01]  /*b0e0*/  FFMA R35, R55, UR4, -R206.reuse ;  /* 0x0000000437237c23 */ /* 0x110fe200080008ce */
[----:B------:R-:W-:Y:S01]  /*b0f0*/  FMNMX R27, R61, R12, !PT ;  /* 0x0000000c3d1b7209 */ /* 0x000fe20007800000 */
[----:B------:R-:W-:-:S02]  /*b100*/  FFMA R55, R71, UR4, -R206 ;  /* 0x0000000447377c23 */ /* 0x000fc400080008ce */
[----:B------:R-:W-:Y:S01]  /*b110*/  @!P5 FMUL R42, R42, 0.5 ;  /* 0x3f0000002a2ad820 */ /* 0x000fe20000400000 */
[----:B------:R-:W2:Y:S01]  /*b120*/  MUFU.EX2 R43, R39 ;  /* 0x00000027002b7308 */ /* 0x000ea20000000800 */
[----:B-----5:R-:W-:Y:S01]  /*b130*/  @!P2 FMUL R86, R86, R86 ;  /* 0x000000565656a220 */ /* 0x020fe20000400000 */
        /* <DEDUP_REMOVED lines=33> */
[----:B------:R3:W5:Y:S01]  /*b350*/  MUFU.EX2 R66, R54 ;  /* 0x0000003600427308 */ /* 0x0007620000000800 */
[----:B-1----:R-:W-:Y:S01]  /*b360*/  @!P4 FMUL R34, R34, R34 ;  /* 0x000000222222c220 */ /* 0x002fe20000400000 */
[----:B------:R-:W-:Y:S01]  /*b370*/  FSETP.GEU.AND P4, PT, R59, -126, PT ;  /* 0xc2fc00003b00780b */ /* 0x000fe20003f8e000 */
[----:B--2---:R-:W-:Y:S01]  /*b380*/  FFMA R51, R203, UR4, -R206 ;  /* 0x00000004cb337c23 */ /* 0x004fe200080008ce */
[----:B------:R-:W-:-:S03]  /*b390*/  FMNMX R31, R77, R12, !PT ;  /* 0x0000000c4d1f7209 */ /* 0x000fc60007800000 */
[----:B------:R-:W-:Y:S01]  /*b3a0*/  @!P3 FMUL R30, R30, 0.5 ;  /* 0x3f0000001e1eb820 */ /* 0x000fe20000400000 */
[----:B------:R-:W1:Y:S01]  /*b3b0*/  MUFU.EX2 R35, R35 ;  /* 0x0000002300237308 */ /* 0x000e620000000800 */
[----:B----4-:R-:W-:Y:S01]  /*b3c0*/  @!P5 FMUL R27, R27, R27 ;  /* 0x0000001b1b1bd220 */ /* 0x010fe20000400000 */
[----:B------:R-:W-:Y:S01]  /*b3d0*/  FSETP.GEU.AND P5, PT, R62, -126, PT ;  /* 0xc2fc00003e00780b */ /* 0x000fe20003fae000 */
[----:B---3--:R-:W-:Y:S01]  /*b3e0*/  FFMA R54, R205, UR4, -R206 ;  /* 0x00000004cd367c23 */ /* 0x008fe200080008ce */
[----:B------:R-:W-:-:S03]  /*b3f0*/  FMNMX R12, R80, R31, !PT ;  /* 0x0000001f500c7209 */ /* 0x000fc60007800000 */
[----:B------:R-:W-:Y:S01]  /*b400*/  @!P4 FMUL R59, R59, 0.5 ;  /* 0x3f0000003b3bc820 */ /* 0x000fe20000400000 */
[----:B------:R-:W2:Y:S01]  /*b410*/  MUFU.EX2 R30, R30 ;  /* 0x0000001e001e7308 */ /* 0x000ea20000000800 */
[----:B------:R-:W-:Y:S01]  /*b420*/  FMNMX R31, R81, R12, !PT ;  /* 0x0000000c511f7209 */ /* 0x000fe20007800000 */
[----:B-----5:R-:W-:Y:S01]  /*b430*/  @!P6 FMUL R66, R66, R66 ;  /* 0x000000424242e220 */ /* 0x020fe20000400000 */
[----:B------:R-:W-:Y:S02]  /*b440*/  FSETP.GEU.AND P6, PT, R78, -126, PT ;  /* 0xc2fc00004e00780b */ /* 0x000fe40003fce000 */
[----:B------:R-:W-:Y:S02]  /*b450*/  FMNMX R12, R84, R31, !PT ;  /* 0x0000001f540c7209 */ /* 0x000fe40007800000 */
[----:B------:R-:W-:Y:S01]  /*b460*/  @!P5 FMUL R62, R62, 0.5 ;  /* 0x3f0000003e3ed820 */ /* 0x000fe20000400000 */
[----:B------:R3:W4:Y:S01]  /*b470*/  MUFU.EX2 R63, R59 ;  /* 0x0000003b003f7308 */ /* 0x0007220000000800 */
[----:B-1----:R-:W-:Y:S01]  /*b480*/  @!P2 FMUL R35, R35, R35 ;  /* 0x000000232323a220 */ /* 0x002fe20000400000 */
[----:B------:R-:W-:-:S02]  /*b490*/  FSETP.GEU.AND P2, PT, R20, -126, PT ;  /* 0xc2fc00001400780b */ /* 0x000fc40003f4e000 */
[----:B------:R-:W-:-:S04]  /*b4a0*/  FMNMX R12, R85, R12, !PT ;  /* 0x0000000c550c7209 */ /* 0x000fc80007800000 */
[----:B------:R1:W5:Y:S01]  /*b4b0*/  MUFU.EX2 R31, R62 ;  /* 0x0000003e001f7308 */ /* 0x0003620000000800 */
[----:B--2---:R-:W-:Y:S01]  /*b4c0*/  @!P3 FMUL R30, R30, R30 ;  /* 0x0000001e1e1eb220 */ /* 0x004fe20000400000 */
[----:B------:R-:W-:Y:S01]  /*b4d0*/  FSETP.GEU.AND P3, PT, R67, -126, PT ;  /* 0xc2fc00004300780b */ /* 0x000fe20003f6e000 */
[----:B------:R-:W-:Y:S01]  /*b4e0*/  @!P6 FMUL R78, R78, 0.5 ;  /* 0x3f0000004e4ee820 */ /* 0x000fe20000400000 */
[--C-:B---3--:R-:W-:Y:S01]  /*b4f0*/  FFMA R59, R21, UR4, -R206.reuse ;  /* 0x00000004153b7c23 */ /* 0x108fe200080008ce */
[----:B------:R-:W2:Y:S01]  /*b500*/  SHFL.BFLY PT, R47, R12, 0x1, 0x1f ;  /* 0x0c201f000c2f7f89 */ /* 0x000ea200000e0000 */
[--C-:B------:R-:W-:Y:S01]  /*b510*/  FFMA R21, R201, UR4, -R206.reuse ;  /* 0x00000004c9157c23 */ /* 0x100fe200080008ce */
[----:B------:R-:W-:Y:S01]  /*b520*/  @!P2 FMUL R20, R20, 0.5 ;  /* 0x3f0000001414a820 */ /* 0x000fe20000400000 */
[----:B------:R-:W-:Y:S01]  /*b530*/  FADD R201, -R18, R15 ;  /* 0x0000000f12c97221 */ /* 0x000fe20000000100 */
[----:B----4-:R-:W-:Y:S01]  /*b540*/  @!P4 FMUL R63, R63, R63 ;  /* 0x0000003f3f3fc220 */ /* 0x010fe20000400000 */
[----:B------:R-:W-:Y:S01]  /*b550*/  FSETP.GEU.AND P4, PT, R59, -126, PT ;  /* 0xc2fc00003b00780b */ /* 0x000fe20003f8e000 */
[----:B------:R3:W4:Y:S01]  /*b560*/  MUFU.EX2 R22, R20 ;  /* 0x0000001400167308 */ /* 0x0007220000000800 */
[----:B-1----:R-:W-:Y:S01]  /*b570*/  FFMA R62, R87, UR4, -R206 ;  /* 0x00000004573e7c23 */ /* 0x002fe200080008ce */
[----:B------:R-:W-:-:S02]  /*b580*/  FMUL R209, R201, UR4 ;  /* 0x00000004c9d17c20 */ /* 0x000fc40008400000 */
[----:B------:R-:W-:Y:S01]  /*b590*/  @!P3 FMUL R67, R67, 0.5 ;  /* 0x3f0000004343b820 */ /* 0x000fe20000400000 */
[----:B-----5:R-:W-:Y:S01]  /*b5a0*/  @!P5 FMUL R31, R31, R31 ;  /* 0x0000001f1f1fd220 */ /* 0x020fe20000400000 */
[----:B------:R-:W-:Y:S02]  /*b5b0*/  FSETP.GEU.AND P5, PT, R50, -126, PT ;  /* 0xc2fc00003200780b */ /* 0x000fe40003fae000 */
[----:B------:R-:W1:Y:S01]  /*b5c0*/  MUFU.EX2 R78, R78 ;  /* 0x0000004e004e7308 */ /* 0x000e620000000800 */
[----:B---3--:R-:W-:-:S03]  /*b5d0*/  FFMA R20, R202, UR4, -R206 ;  /* 0x00000004ca147c23 */ /* 0x008fc600080008ce */
[----:B------:R-:W-:-:S04]  /*b5e0*/  @!P4 FMUL R59, R59, 0.5 ;  /* 0x3f0000003b3bc820 */ /* 0x000fc80000400000 */
[----:B------:R-:W3:Y:S01]  /*b5f0*/  MUFU.EX2 R67, R67 ;  /* 0x0000004300437308 */ /* 0x000ee20000000800 */
[----:B----4-:R-:W-:Y:S01]  /*b600*/  @!P2 FMUL R22, R22, R22 ;  /* 0x000000161616a220 */ /* 0x010fe20000400000 */
[----:B------:R-:W-:Y:S01]  /*b610*/  FSETP.GEU.AND P2, PT, R54, -126, PT ;  /* 0xc2fc00003600780b */ /* 0x000fe20003f4e000 */
[----:B------:R-:W-:Y:S01]  /*b620*/  @!P5 FMUL R50, R50, 0.5 ;  /* 0x3f0000003232d820 */ /* 0x000fe20000400000 */
[----:B--2---:R-:W-:-:S04]  /*b630*/  FMNMX R12, R12, R47, !PT ;  /* 0x0000002f0c0c7209 */ /* 0x004fc80007800000 */
[----:B------:R-:W2:Y:S01]  /*b640*/  MUFU.EX2 R59, R59 ;  /* 0x0000003b003b7308 */ /* 0x000ea20000000800 */
[----:B-1----:R-:W-:Y:S01]  /*b650*/  @!P6 FMUL R78, R78, R78 ;  /* 0x0000004e4e4ee220 */ /* 0x002fe20000400000 */
[----:B------:R-:W-:Y:S01]  /*b660*/  FSETP.GEU.AND P6, PT, R21, -126, PT ;  /* 0xc2fc00001500780b */ /* 0x000fe20003fce000 */
[----:B------:R-:W1:Y:S04]  /*b670*/  SHFL.BFLY PT, R47, R12, 0x2, 0x1f ;  /* 0x0c401f000c2f7f89 */ /* 0x000e6800000e0000 */
[----:B------:R-:W-:Y:S01]  /*b680*/  @!P2 FMUL R54, R54, 0.5 ;  /* 0x3f0000003636a820 */ /* 0x000fe20000400000 */
[----:B------:R-:W4:Y:S01]  /*b690*/  MUFU.EX2 R50, R50 ;  /* 0x0000003200327308 */ /* 0x000f220000000800 */
        /* <DEDUP_REMOVED lines=8> */
[----:B----4-:R-:W-:Y:S01]  /*b720*/  @!P5 FMUL R50, R50, R50 ;  /* 0x000000323232d220 */ /* 0x010fe20000400000 */
[----:B------:R-:W-:Y:S02]  /*b730*/  FSETP.GEU.AND P5, PT, R20, -126, PT ;  /* 0xc2fc00001400780b */ /* 0x000fe40003fae000 */
[----:B-1----:R-:W-:Y:S01]  /*b740*/  FMNMX R12, R12, R47, !PT ;  /* 0x0000002f0c0c7209 */ /* 0x002fe20007800000 */
[C---:B------:R-:W-:Y:S01]  /*b750*/  FADD R202, R43.reuse, R50 ;  /* 0x000000322bca7221 */ /* 0x040fe20000000000 */
[----:B------:R-:W-:Y:S01]  /*b760*/  F2FP.BF16.F32.PACK_AB R43, R43, R74 ;  /* 0x0000004a2b2b723e */ /* 0x000fe200000010ff */
[----:B------:R-:W-:Y:S01]  /*b770*/  @!P4 FMUL R58, R58, 0.5 ;  /* 0x3f0000003a3ac820 */ /* 0x000fe20000400000 */
[----:B------:R-:W1:Y:S01]  /*b780*/  MUFU.EX2 R51, R51 ;  /* 0x0000003300337308 */ /* 0x000e620000000800 */
[----:B---3--:R-:W-:Y:S01]  /*b790*/  @!P2 FMUL R54, R54, R54 ;  /* 0x000000363636a220 */ /* 0x008fe20000400000 */
[----:B------:R-:W-:-:S05]  /*b7a0*/  FSETP.GEU.AND P2, PT, R83, -126, PT ;  /* 0xc2fc00005300780b */ /* 0x000fca0003f4e000 */
[----:B------:R-:W-:Y:S01]  /*b7b0*/  @!P5 FMUL R20, R20, 0.5 ;  /* 0x3f0000001414d820 */ /* 0x000fe20000400000 */
[----:B------:R-:W3:Y:S01]  /*b7c0*/  MUFU.EX2 R58, R58 ;  /* 0x0000003a003a7308 */ /* 0x000ee20000000800 */
[----:B--2---:R-:W-:Y:S01]  /*b7d0*/  @!P6 FMUL R21, R21, R21 ;  /* 0x000000151515e220 */ /* 0x004fe20000400000 */
[----:B------:R-:W-:-:S04]  /*b7e0*/  FSETP.NEU.AND P6, PT, R12, -INF , PT ;  /* 0xff8000000c00780b */ /* 0x000fc80003fcd000 */
[----:B------:R-:W-:Y:S01]  /*b7f0*/  FSEL R200, R12, RZ, P6 ;  /* 0x000000ff0cc87208 */ /* 0x000fe20003000000 */
[----:B------:R-:W-:Y:S01]  /*b800*/  @!P2 FMUL R83, R83, 0.5 ;  /* 0x3f0000005353a820 */ /* 0x000fe20000400000 */
[----:B------:R-:W2:Y:S01]  /*b810*/  MUFU.EX2 R20, R20 ;  /* 0x0000001400147308 */ /* 0x000ea20000000800 */
[----:B-1----:R-:W-:Y:S01]  /*b820*/  @!P3 FMUL R51, R51, R51 ;  /* 0x000000333333b220 */ /* 0x002fe20000400000 */
[----:B------:R-:W-:Y:S01]  /*b830*/  FSETP.GEU.AND P3, PT, R62, -126, PT ;  /* 0xc2fc00003e00780b */ /* 0x000fe20003f6e000 */
[C---:B------:R-:W-:Y:S01]  /*b840*/  FMUL R47, R200.reuse, UR4 ;  /* 0x00000004c82f7c20 */ /* 0x040fe20008400000 */
[----:B------:R-:W-:Y:S01]  /*b850*/  FSETP.GEU.AND P6, PT, R55, -126, PT ;  /* 0xc2fc00003700780b */ /* 0x000fe20003fce000 */
[----:B------:R-:W-:Y:S01]  /*b860*/  FADD R200, -R200, R17 ;  /* 0x00000011c8c87221 */ /* 0x000fe20000000100 */
[----:B------:R-:W-:Y:S01]  /*b870*/  FADD R17, R38, R21 ;  /* 0x0000001526117221 */ /* 0x000fe20000000000 */
[--C-:B------:R-:W-:Y:S01]  /*b880*/  FFMA R24, R24, UR4, -R47.reuse ;  /* 0x0000000418187c23 */ /* 0x100fe2000800082f */
[----:B------:R-:W1:Y:S01]  /*b890*/  MUFU.EX2 R71, R83 ;  /* 0x0000005300477308 */ /* 0x000e620000000800 */
[--C-:B------:R-:W-:Y:S01]  /*b8a0*/  FFMA R25, R25, UR4, -R47.reuse ;  /* 0x0000000419197c23 */ /* 0x100fe2000800082f */
[--C-:B------:R-:W-:Y:S01]  /*b8b0*/  FFMA R46, R28, UR4, -R47.reuse ;  /* 0x000000041c2e7c23 */ /* 0x100fe2000800082f */
[----:B---3--:R-:W-:Y:S01]  /*b8c0*/  @!P4 FMUL R58, R58, R58 ;  /* 0x0000003a3a3ac220 */ /* 0x008fe20000400000 */
[----:B------:R-:W-:Y:S01]  /*b8d0*/  FSETP.GEU.AND P4, PT, R24, -126, PT ;  /* 0xc2fc00001800780b */ /* 0x000fe20003f8e000 */
[--C-:B------:R-:W-:Y:S01]  /*b8e0*/  FFMA R28, R32, UR4, -R47.reuse ;  /* 0x00000004201c7c23 */ /* 0x100fe2000800082f */
[--C-:B------:R-:W-:Y:S01]  /*b8f0*/  FFMA R29, R29, UR4, -R47.reuse ;  /* 0x000000041d1d7c23 */ /* 0x100fe2000800082f */
[----:B------:R-:W-:Y:S01]  /*b900*/  @!P3 FMUL R62, R62, 0.5 ;  /* 0x3f0000003e3eb820 */ /* 0x000fe20000400000 */
[--C-:B------:R-:W-:Y:S01]  /*b910*/  FFMA R33, R33, UR4, -R47.reuse ;  /* 0x0000000421217c23 */ /* 0x100fe2000800082f */
[----:B--2---:R-:W-:Y:S01]  /*b920*/  @!P5 FMUL R20, R20, R20 ;  /* 0x000000141414d220 */ /* 0x004fe20000400000 */
[----:B------:R-:W-:Y:S01]  /*b930*/  FSETP.GEU.AND P5, PT, R25, -126, PT ;  /* 0xc2fc00001900780b */ /* 0x000fe20003fae000 */
[----:B------:R-:W-:Y:S01]  /*b940*/  @!P6 FMUL R55, R55, 0.5 ;  /* 0x3f0000003737e820 */ /* 0x000fe20000400000 */
[--C-:B------:R-:W-:Y:S01]  /*b950*/  FFMA R42, R36, UR4, -R47.reuse ;  /* 0x00000004242a7c23 */ /* 0x100fe2000800082f */
[----:B------:R-:W2:Y:S01]  /*b960*/  MUFU.EX2 R62, R62 ;  /* 0x0000003e003e7308 */ /* 0x000ea20000000800 */
[--C-:B------:R-:W-:Y:S01]  /*b970*/  FFMA R37, R37, UR4, -R47.reuse ;  /* 0x0000000425257c23 */ /* 0x100fe2000800082f */
[--C-:B------:R-:W-:Y:S01]  /*b980*/  FFMA R41, R41, UR4, -R47.reuse ;  /* 0x0000000429297c23 */ /* 0x100fe2000800082f */
[--C-:B------:R-:W-:Y:S01]  /*b990*/  FFMA R36, R40, UR4, -R47.reuse ;  /* 0x0000000428247c23 */ /* 0x100fe2000800082f */
[----:B-1----:R-:W-:Y:S01]  /*b9a0*/  @!P2 FMUL R71, R71, R71 ;  /* 0x000000474747a220 */ /* 0x002fe20000400000 */
[----:B------:R-:W-:Y:S01]  /*b9b0*/  FSETP.GEU.AND P2, PT, R46, -126, PT ;  /* 0xc2fc00002e00780b */ /* 0x000fe20003f4e000 */
[----:B------:R-:W-:Y:S01]  /*b9c0*/  @!P4 FMUL R24, R24, 0.5 ;  /* 0x3f0000001818c820 */ /* 0x000fe20000400000 */
[--C-:B------:R-:W-:Y:S01]  /*b9d0*/  FFMA R32, R44, UR4, -R47.reuse ;  /* 0x000000042c207c23 */ /* 0x100fe2000800082f */
[----:B------:R-:W1:Y:S01]  /*b9e0*/  MUFU.EX2 R55, R55 ;  /* 0x0000003700377308 */ /* 0x000e620000000800 */
        /* <DEDUP_REMOVED lines=8> */
[----:B--2---:R-:W-:Y:S01]  /*ba70*/  @!P3 FMUL R62, R62, R62 ;  /* 0x0000003e3e3eb220 */ /* 0x004fe20000400000 */
[----:B------:R-:W-:Y:S01]  /*ba80*/  @!P2 FMUL R46, R46, 0.5 ;  /* 0x3f0000002e2ea820 */ /* 0x000fe20000400000 */
[----:B------:R-:W-:Y:S01]  /*ba90*/  FSETP.GEU.AND P3, PT, R28, -126, PT ;  /* 0xc2fc00001c00780b */ /* 0x000fe20003f6e000 */
[--C-:B------:R-:W-:Y:S01]  /*baa0*/  FFMA R44, R68, UR4, -R47.reuse ;  /* 0x00000004442c7c23 */ /* 0x100fe2000800082f */
[--C-:B------:R-:W-:Y:S01]  /*bab0*/  FFMA R68, R69, UR4, -R47.reuse ;  /* 0x0000000445447c23 */ /* 0x100fe2000800082f */
[--C-:B------:R-:W-:Y:S01]  /*bac0*/  FFMA R76, R76, UR4, -R47.reuse ;  /* 0x000000044c4c7c23 */ /* 0x100fe2000800082f */
[--C-:B------:R-:W-:Y:S01]  /*bad0*/  FFMA R80, R80, UR4, -R47.reuse ;  /* 0x0000000450507c23 */ /* 0x100fe2000800082f */
[----:B------:R-:W2:Y:S01]  /*bae0*/  MUFU.EX2 R25, R25 ;  /* 0x0000001900197308 */ /* 0x000ea20000000800 */
[----:B-1----:R-:W-:Y:S01]  /*baf0*/  @!P6 FMUL R55, R55, R55 ;  /* 0x000000373737e220 */ /* 0x002fe20000400000 */
[----:B------:R-:W-:Y:S01]  /*bb00*/  FSETP.GEU.AND P6, PT, R29, -126, PT ;  /* 0xc2fc00001d00780b */ /* 0x000fe20003fce000 */
[--C-:B------:R-:W-:Y:S01]  /*bb10*/  FFMA R18, R81, UR4, -R47.reuse ;  /* 0x0000000451127c23 */ /* 0x100fe2000800082f */
[--C-:B------:R-:W-:Y:S01]  /*bb20*/  FFMA R77, R77, UR4, -R47.reuse ;  /* 0x000000044d4d7c23 */ /* 0x100fe2000800082f */
[--C-:B------:R-:W-:Y:S01]  /*bb30*/  FFMA R81, R84, UR4, -R47.reuse ;  /* 0x0000000454517c23 */ /* 0x100fe2000800082f */
[----:B------:R-:W-:Y:S01]  /*bb40*/  FFMA R85, R85, UR4, -R47 ;  /* 0x0000000455557c23 */ /* 0x000fe2000800082f */
[----:B------:R-:W-:Y:S01]  /*bb50*/  FADD R84, R27, R71 ;  /* 0x000000471b547221 */ /* 0x000fe20000000000 */
[----:B------:R-:W1:Y:S01]  /*bb60*/  MUFU.EX2 R46, R46 ;  /* 0x0000002e002e7308 */ /* 0x000e620000000800 */
[----:B------:R-:W-:Y:S01]  /*bb70*/  @!P3 FMUL R28, R28, 0.5 ;  /* 0x3f0000001c1cb820 */ /* 0x000fe20000400000 */
[----:B---3--:R-:W-:Y:S01]  /*bb80*/  @!P4 FMUL R24, R24, R24 ;  /* 0x000000181818c220 */ /* 0x008fe20000400000 */
[----:B------:R-:W-:Y:S01]  /*bb90*/  FSETP.GEU.AND P4, PT, R33, -126, PT ;  /* 0xc2fc00002100780b */ /* 0x000fe20003f8e000 */
[----:B------:R-:W-:Y:S01]  /*bba0*/  FADD R203, R66, R55 ;  /* 0x0000003742cb7221 */ /* 0x000fe20000000000 */
[----:B------:R-:W-:Y:S01]  /*bbb0*/  FMUL R200, R200, UR4 ;  /* 0x00000004c8c87c20 */ /* 0x000fe20008400000 */
[----:B------:R-:W-:Y:S01]  /*bbc0*/  FADD R205, R35, R62 ;  /* 0x0000003e23cd7221 */ /* 0x000fe20000000000 */
[----:B------:R-:W-:Y:S01]  /*bbd0*/  @!P6 FMUL R29, R29, 0.5 ;  /* 0x3f0000001d1de820 */ /* 0x000fe20000400000 */
[----:B------:R-:W3:Y:S01]  /*bbe0*/  MUFU.EX2 R28, R28 ;  /* 0x0000001c001c7308 */ /* 0x000ee20000000800 */
[----:B--2---:R-:W-:Y:S01]  /*bbf0*/  @!P5 FMUL R25, R25, R25 ;  /* 0x000000191919d220 */ /* 0x004fe20000400000 */
[----:B------:R-:W-:Y:S01]  /*bc00*/  FSETP.GEU.AND P5, PT, R42, -126, PT ;  /* 0xc2fc00002a00780b */ /* 0x000fe20003fae000 */
[----:B------:R-:W-:Y:S01]  /*bc10*/  FADD R212, R202, R205 ;  /* 0x000000cdcad47221 */ /* 0x000fe20000000000 */
[----:B------:R-:W-:-:S04]  /*bc20*/  F2FP.BF16.F32.PACK_AB R35, R35, R66 ;  /* 0x000000422323723e */ /* 0x000fc800000010ff */
[----:B------:R-:W2:Y:S01]  /*bc30*/  MUFU.EX2 R29, R29 ;  /* 0x0000001d001d7308 */ /* 0x000ea20000000800 */
[----:B-1----:R-:W-:Y:S01]  /*bc40*/  @!P2 FMUL R46, R46, R46 ;  /* 0x0000002e2e2ea220 */ /* 0x002fe20000400000 */
[----:B------:R-:W-:Y:S01]  /*bc50*/  FSETP.GEU.AND P2, PT, R37, -126, PT ;  /* 0xc2fc00002500780b */ /* 0x000fe20003f4e000 */
[----:B------:R-:W-:-:S04]  /*bc60*/  @!P4 FMUL R33, R33, 0.5 ;  /* 0x3f0000002121c820 */ /* 0x000fc80000400000 */
[----:B------:R-:W-:Y:S01]  /*bc70*/  @!P5 FMUL R42, R42, 0.5 ;  /* 0x3f0000002a2ad820 */ /* 0x000fe20000400000 */
[----:B---3--:R-:W-:Y:S01]  /*bc80*/  @!P3 FMUL R28, R28, R28 ;  /* 0x0000001c1c1cb220 */ /* 0x008fe20000400000 */
[----:B------:R-:W-:Y:S01]  /*bc90*/  FSETP.GEU.AND P3, PT, R41, -126, PT ;  /* 0xc2fc00002900780b */ /* 0x000fe20003f6e000 */
[----:B------:R-:W1:Y:S05]  /*bca0*/  MUFU.EX2 R33, R33 ;  /* 0x0000002100217308 */ /* 0x000e6a0000000800 */
[----:B------:R-:W-:Y:S01]  /*bcb0*/  @!P2 FMUL R37, R37, 0.5 ;  /* 0x3f0000002525a820 */ /* 0x000fe20000400000 */
[----:B--2---:R-:W-:Y:S01]  /*bcc0*/  @!P6 FMUL R29, R29, R29 ;  /* 0x0000001d1d1de220 */ /* 0x004fe20000400000 */
[----:B------:R-:W-:Y:S01]  /*bcd0*/  FSETP.GEU.AND P6, PT, R36, -126, PT ;  /* 0xc2fc00002400780b */ /* 0x000fe20003fce000 */
[----:B------:R-:W2:Y:S04]  /*bce0*/  MUFU.EX2 R42, R42 ;  /* 0x0000002a002a7308 */ /* 0x000ea80000000800 */
[----:B------:R-:W-:-:S04]  /*bcf0*/  @!P3 FMUL R41, R41, 0.5 ;  /* 0x3f0000002929b820 */ /* 0x000fc80000400000 */
[----:B------:R-:W3:Y:S01]  /*bd00*/  MUFU.EX2 R37, R37 ;  /* 0x0000002500257308 */ /* 0x000ee20000000800 */
[----:B-1----:R-:W-:Y:S01]  /*bd10*/  @!P4 FMUL R33, R33, R33 ;  /* 0x000000212121c220 */ /* 0x002fe20000400000 */
[----:B------:R-:W-:Y:S02]  /*bd20*/  FSETP.GEU.AND P4, PT, R32, -126, PT ;  /* 0xc2fc00002000780b */ /* 0x000fe40003f8e000 */
[----:B------:R-:W-:-:S04]  /*bd30*/  @!P6 FMUL R36, R36, 0.5 ;  /* 0x3f0000002424e820 */ /* 0x000fc80000400000 */
[----:B------:R1:W4:Y:S01]  /*bd40*/  MUFU.EX2 R83, R41 ;  /* 0x0000002900537308 */ /* 0x0003220000000800 */
[----:B--2---:R-:W-:Y:S01]  /*bd50*/  @!P5 FMUL R42, R42, R42 ;  /* 0x0000002a2a2ad220 */ /* 0x004fe20000400000 */
[----:B------:R-:W-:-:S05]  /*bd60*/  FSETP.GEU.AND P5, PT, R45, -126, PT ;  /* 0xc2fc00002d00780b */ /* 0x000fca0003fae000 */
[----:B------:R-:W-:Y:S01]  /*bd70*/  @!P4 FMUL R32, R32, 0.5 ;  /* 0x3f0000002020c820 */ /* 0x000fe20000400000 */
[----:B------:R-:W2:Y:S01]  /*bd80*/  MUFU.EX2 R36, R36 ;  /* 0x0000002400247308 */ /* 0x000ea20000000800 */
[----:B---3--:R-:W-:Y:S01]  /*bd90*/  @!P2 FMUL R37, R37, R37 ;  /* 0x000000252525a220 */ /* 0x008fe20000400000 */
[----:B------:R-:W-:Y:S01]  /*bda0*/  FSETP.GEU.AND P2, PT, R48, -126, PT ;  /* 0xc2fc00003000780b */ /* 0x000fe20003f4e000 */
[----:B-1----:R-:W-:-:S04]  /*bdb0*/  FFMA R41, R53, UR4, -R47 ;  /* 0x0000000435297c23 */ /* 0x002fc8000800082f */
[----:B------:R-:W-:Y:S01]  /*bdc0*/  @!P5 FMUL R45, R45, 0.5 ;  /* 0x3f0000002d2dd820 */ /* 0x000fe20000400000 */
[----:B------:R-:W1:Y:S01]  /*bdd0*/  MUFU.EX2 R32, R32 ;  /* 0x0000002000207308 */ /* 0x000e620000000800 */
[----:B----4-:R-:W-:Y:S01]  /*bde0*/  @!P3 FMUL R83, R83, R83 ;  /* 0x000000535353b220 */ /* 0x010fe20000400000 */
[----:B------:R-:W-:-:S05]  /*bdf0*/  FSETP.GEU.AND P3, PT, R52, -126, PT ;  /* 0xc2fc00003400780b */ /* 0x000fca0003f6e000 */
[----:B------:R-:W-:Y:S01]  /*be00*/  @!P2 FMUL R48, R48, 0.5 ;  /* 0x3f0000003030a820 */ /* 0x000fe20000400000 */
[----:B------:R3:W4:Y:S01]  /*be10*/  MUFU.EX2 R49, R45 ;  /* 0x0000002d00317308 */ /* 0x0007220000000800 */
[----:B--2---:R-:W-:Y:S01]  /*be20*/  @!P6 FMUL R36, R36, R36 ;  /* 0x000000242424e220 */ /* 0x004fe20000400000 */
[----:B------:R-:W-:-:S05]  /*be30*/  FSETP.GEU.AND P6, PT, R40, -126, PT ;  /* 0xc2fc00002800780b */ /* 0x000fca0003fce000 */
[----:B------:R-:W-:Y:S01]  /*be40*/  @!P3 FMUL R52, R52, 0.5 ;  /* 0x3f0000003434b820 */ /* 0x000fe20000400000 */
[----:B------:R-:W2:Y:S01]  /*be50*/  MUFU.EX2 R48, R48 ;  /* 0x0000003000307308 */ /* 0x000ea20000000800 */
[----:B-1----:R-:W-:Y:S01]  /*be60*/  @!P4 FMUL R32, R32, R32 ;  /* 0x000000202020c220 */ /* 0x002fe20000400000 */
[----:B------:R-:W-:Y:S01]  /*be70*/  FSETP.GEU.AND P4, PT, R41, -126, PT ;  /* 0xc2fc00002900780b */ /* 0x000fe20003f8e000 */
[----:B---3--:R-:W-:-:S04]  /*be80*/  FADD R45, R86, R67 ;  /* 0x00000043562d7221 */ /* 0x008fc80000000000 */
[----:B------:R-:W-:Y:S01]  /*be90*/  @!P6 FMUL R40, R40, 0.5 ;  /* 0x3f0000002828e820 */ /* 0x000fe20000400000 */
[----:B------:R-:W1:Y:S01]  /*bea0*/  MUFU.EX2 R52, R52 ;  /* 0x0000003400347308 */ /* 0x000e620000000800 */
[----:B----4-:R-:W-:Y:S01]  /*beb0*/  @!P5 FMUL R49, R49, R49 ;  /* 0x000000313131d220 */ /* 0x010fe20000400000 */
[----:B------:R-:W-:Y:S01]  /*bec0*/  FSETP.GEU.AND P5, PT, R87, -126, PT ;  /* 0xc2fc00005700780b */ /* 0x000fe20003fae000 */
[----:B------:R-:W-:Y:S01]  /*bed0*/  FADD R45, R45, R84 ;  /* 0x000000542d2d7221 */ /* 0x000fe20000000000 */
[----:B------:R-:W-:-:S03]  /*bee0*/  FADD R84, R74, R59 ;  /* 0x0000003b4a547221 */ /* 0x000fc60000000000 */
[----:B------:R-:W-:Y:S01]  /*bef0*/  @!P4 FMUL R41, R41, 0.5 ;  /* 0x3f0000002929c820 */ /* 0x000fe20000400000 */
[----:B------:R3:W4:Y:S01]  /*bf00*/  MUFU.EX2 R53, R40 ;  /* 0x0000002800357308 */ /* 0x0007220000000800 */
[----:B--2---:R-:W-:Y:S01]  /*bf10*/  @!P2 FMUL R48, R48, R48 ;  /* 0x000000303030a220 */ /* 0x004fe20000400000 */
[----:B------:R-:W-:Y:S01]  /*bf20*/  FSETP.GEU.AND P2, PT, R56, -126, PT ;  /* 0xc2fc00003800780b */ /* 0x000fe20003f4e000 */
[----:B------:R-:W-:Y:S01]  /*bf30*/  FADD R84, R84, R203 ;  /* 0x000000cb54547221 */ /* 0x000fe20000000000 */
[C---:B------:R-:W-:Y:S01]  /*bf40*/  FADD R203, R39.reuse, R58 ;  /* 0x0000003a27cb7221 */ /* 0x040fe20000000000 */
[----:B------:R-:W-:Y:S02]  /*bf50*/  F2FP.BF16.F32.PACK_AB R39, R39, R70 ;  /* 0x000000462727723e */ /* 0x000fe400000010ff */
[----:B------:R-:W-:Y:S01]  /*bf60*/  @!P5 FMUL R87, R87, 0.5 ;  /* 0x3f0000005757d820 */ /* 0x000fe20000400000 */
[----:B------:R2:W5:Y:S01]  /*bf70*/  MUFU.EX2 R57, R41 ;  /* 0x0000002900397308 */ /* 0x0005620000000800 */
[--C-:B---3--:R-:W-:Y:S01]  /*bf80*/  FFMA R40, R60, UR4, -R47.reuse ;  /* 0x000000043c287c23 */ /* 0x108fe2000800082f */
[----:B------:R-:W-:Y:S01]  /*bf90*/  FFMA R60, R61, UR4, -R47 ;  /* 0x000000043d3c7c23 */ /* 0x000fe2000800082f */
[----:B-1----:R-:W-:-:S04]  /*bfa0*/  @!P3 FMUL R52, R52, R52 ;  /* 0x000000343434b220 */ /* 0x002fc80000400000 */
[----:B------:R-:W-:Y:S01]  /*bfb0*/  FSETP.GEU.AND P3, PT, R60, -126, PT ;  /* 0xc2fc00003c00780b */ /* 0x000fe20003f6e000 */
[----:B------:R-:W-:Y:S01]  /*bfc0*/  @!P2 FMUL R56, R56, 0.5 ;  /* 0x3f0000003838a820 */ /* 0x000fe20000400000 */
[----:B------:R-:W1:Y:S01]  /*bfd0*/  MUFU.EX2 R87, R87 ;  /* 0x0000005700577308 */ /* 0x000e620000000800 */
[----:B----4-:R-:W-:Y:S01]  /*bfe0*/  @!P6 FMUL R53, R53, R53 ;  /* 0x000000353535e220 */ /* 0x010fe20000400000 */
[----:B------:R-:W-:Y:S01]  /*bff0*/  FSETP.GEU.AND P6, PT, R40, -126, PT ;  /* 0xc2fc00002800780b */ /* 0x000fe20003fce000 */
[--C-:B--2---:R-:W-:Y:S01]  /*c000*/  FFMA R41, R64, UR4, -R47.reuse ;  /* 0x0000000440297c23 */ /* 0x104fe2000800082f */
[----:B------:R-:W-:-:S04]  /*c010*/  FFMA R64, R65, UR4, -R47 ;  /* 0x0000000441407c23 */ /* 0x000fc8000800082f */
[----:B------:R-:W2:Y:S01]  /*c020*/  MUFU.EX2 R56, R56 ;  /* 0x0000003800387308 */ /* 0x000ea20000000800 */
[----:B-----5:R-:W-:Y:S01]  /*c030*/  @!P4 FMUL R57, R57, R57 ;  /* 0x000000393939c220 */ /* 0x020fe20000400000 */
[----:B------:R-:W-:Y:S01]  /*c040*/  FSETP.GEU.AND P4, PT, R41, -126, PT ;  /* 0xc2fc00002900780b */ /* 0x000fe20003f8e000 */
[----:B------:R-:W-:-:S04]  /*c050*/  @!P3 FMUL R60, R60, 0.5 ;  /* 0x3f0000003c3cb820 */ /* 0x000fc80000400000 */
[----:B------:R-:W-:Y:S02]  /*c060*/  @!P6 FMUL R40, R40, 0.5 ;  /* 0x3f0000002828e820 */ /* 0x000fe40000400000 */
[----:B------:R-:W3:Y:S01]  /*c070*/  MUFU.EX2 R60, R60 ;  /* 0x0000003c003c7308 */ /* 0x000ee20000000800 */
[----:B-1----:R-:W-:Y:S01]  /*c080*/  @!P5 FMUL R87, R87, R87 ;  /* 0x000000575757d220 */ /* 0x002fe20000400000 */
[----:B------:R-:W-:-:S03]  /*c090*/  FSETP.GEU.AND P5, PT, R64, -126, PT ;  /* 0xc2fc00004000780b */ /* 0x000fc60003fae000 */
[----:B------:R-:W-:Y:S01]  /*c0a0*/  FADD R201, R24, R87 ;  /* 0x0000005718c97221 */ /* 0x000fe20000000000 */
[----:B------:R-:W-:Y:S01]  /*c0b0*/  @!P4 FMUL R41, R41, 0.5 ;  /* 0x3f0000002929c820 */ /* 0x000fe20000400000 */
[----:B--2---:R-:W-:Y:S01]  /*c0c0*/  @!P2 FMUL R56, R56, R56 ;  /* 0x000000383838a220 */ /* 0x004fe20000400000 */
[----:B------:R-:W-:Y:S01]  /*c0d0*/  FSETP.GEU.AND P2, PT, R44, -126, PT ;  /* 0xc2fc00002c00780b */ /* 0x000fe20003f4e000 */
[----:B------:R1:W2:Y:S02]  /*c0e0*/  MUFU.EX2 R61, R40 ;  /* 0x00000028003d7308 */ /* 0x0002a40000000800 */
[----:B------:R-:W-:-:S04]  /*c0f0*/  FADD R202, R25, R56 ;  /* 0x0000003819ca7221 */ /* 0x000fc80000000000 */
[----:B------:R-:W-:Y:S01]  /*c100*/  @!P5 FMUL R64, R64, 0.5 ;  /* 0x3f0000004040d820 */ /* 0x000fe20000400000 */
[----:B---3--:R-:W-:Y:S01]  /*c110*/  @!P3 FMUL R60, R60, R60 ;  /* 0x0000003c3c3cb220 */ /* 0x008fe20000400000 */
[----:B------:R3:W4:Y:S01]  /*c120*/  MUFU.EX2 R65, R41 ;  /* 0x0000002900417308 */ /* 0x0007220000000800 */
[--C-:B-1----:R-:W-:Y:S01]  /*c130*/  FFMA R40, R72, UR4, -R47.reuse ;  /* 0x0000000448287c23 */ /* 0x102fe2000800082f */
[----:B------:R-:W-:Y:S01]  /*c140*/  FFMA R72, R73, UR4, -R47 ;  /* 0x0000000449487c23 */ /* 0x000fe2000800082f */
[----:B------:R-:W-:Y:S01]  /*c150*/  FADD R47, R23, R54 ;  /* 0x00000036172f7221 */ /* 0x000fe20000000000 */
[----:B------:R-:W-:Y:S02]  /*c160*/  @!P2 FMUL R44, R44, 0.5 ;  /* 0x3f0000002c2ca820 */ /* 0x000fe40000400000 */
[----:B------:R-:W-:Y:S02]  /*c170*/  FSETP.GEU.AND P3, PT, R40, -126, PT ;  /* 0xc2fc00002800780b */ /* 0x000fe40003f6e000 */
[----:B------:R-:W1:Y:S01]  /*c180*/  MUFU.EX2 R64, R64 ;  /* 0x0000004000407308 */ /* 0x000e620000000800 */
[----:B--2---:R-:W-:Y:S01]  /*c190*/  @!P6 FMUL R61, R61, R61 ;  /* 0x0000003d3d3de220 */ /* 0x004fe20000400000 */
[----:B------:R-:W-:Y:S01]  /*c1a0*/  FSETP.GEU.AND P6, PT, R68, -126, PT ;  /* 0xc2fc00004400780b */ /* 0x000fe20003fce000 */
[----:B---3--:R-:W-:-:S05]  /*c1b0*/  FADD R41, R79, R22 ;  /* 0x000000164f297221 */ /* 0x008fca0000000000 */
[----:B------:R2:W3:Y:S01]  /*c1c0*/  MUFU.EX2 R69, R44 ;  /* 0x0000002c00457308 */ /* 0x0004e20000000800 */
[----:B----4-:R-:W-:Y:S01]  /*c1d0*/  @!P4 FMUL R65, R65, R65 ;  /* 0x000000414141c220 */ /* 0x010fe20000400000 */
[----:B------:R-:W-:Y:S01]  /*c1e0*/  FSETP.GEU.AND P4, PT, R72, -126, PT ;  /* 0xc2fc00004800780b */ /* 0x000fe20003f8e000 */
[----:B------:R-:W-:-:S04]  /*c1f0*/  @!P3 FMUL R40, R40, 0.5 ;  /* 0x3f0000002828b820 */ /* 0x000fc80000400000 */
[----:B------:R-:W-:Y:S01]  /*c200*/  @!P6 FMUL R68, R68, 0.5 ;  /* 0x3f0000004444e820 */ /* 0x000fe20000400000 */
[----:B------:R4:W5:Y:S01]  /*c210*/  MUFU.EX2 R73, R40 ;  /* 0x0000002800497308 */ /* 0x0009620000000800 */
[----:B-1----:R-:W-:Y:S01]  /*c220*/  @!P5 FMUL R64, R64, R64 ;  /* 0x000000404040d220 */ /* 0x002fe20000400000 */
[----:B------:R-:W-:Y:S01]  /*c230*/  FSETP.GEU.AND P5, PT, R76, -126, PT ;  /* 0xc2fc00004c00780b */ /* 0x000fe20003fae000 */
[----:B--2---:R-:W-:-:S04]  /*c240*/  FADD R44, R26, R63 ;  /* 0x0000003f1a2c7221 */ /* 0x004fc80000000000 */
[----:B------:R-:W-:Y:S01]  /*c250*/  @!P4 FMUL R72, R72, 0.5 ;  /* 0x3f0000004848c820 */ /* 0x000fe20000400000 */
[----:B------:R-:W1:Y:S01]  /*c260*/  MUFU.EX2 R68, R68 ;  /* 0x0000004400447308 */ /* 0x000e620000000800 */
[----:B---3--:R-:W-:Y:S01]  /*c270*/  @!P2 FMUL R69, R69, R69 ;  /* 0x000000454545a220 */ /* 0x008fe20000400000 */
[----:B------:R-:W-:Y:S01]  /*c280*/  FSETP.GEU.AND P2, PT, R80, -126, PT ;  /* 0xc2fc00005000780b */ /* 0x000fe20003f4e000 */
[----:B----4-:R-:W-:Y:S01]  /*c290*/  FADD R40, R19, R30 ;  /* 0x0000001e13287221 */ /* 0x010fe20000000000 */
[----:B------:R-:W-:Y:S01]  /*c2a0*/  FADD R44, R44, R47 ;  /* 0x0000002f2c2c7221 */ /* 0x000fe20000000000 */
[----:B------:R-:W-:Y:S01]  /*c2b0*/  FADD R47, R82, R31 ;  /* 0x0000001f522f7221 */ /* 0x000fe20000000000 */
[----:B------:R-:W-:Y:S01]  /*c2c0*/  F2FP.BF16.F32.PACK_AB R31, R78, R31 ;  /* 0x0000001f4e1f723e */ /* 0x000fe200000010ff */
[----:B------:R-:W-:Y:S01]  /*c2d0*/  @!P5 FMUL R76, R76, 0.5 ;  /* 0x3f0000004c4cd820 */ /* 0x000fe20000400000 */
[----:B------:R-:W2:Y:S01]  /*c2e0*/  MUFU.EX2 R72, R72 ;  /* 0x0000004800487308 */ /* 0x000ea20000000800 */
[----:B-----5:R-:W-:Y:S01]  /*c2f0*/  @!P3 FMUL R73, R73, R73 ;  /* 0x000000494949b220 */ /* 0x020fe20000400000 */
[----:B------:R-:W-:Y:S01]  /*c300*/  FSETP.GEU.AND P3, PT, R18, -126, PT ;  /* 0xc2fc00001200780b */ /* 0x000fe20003f6e000 */
[----:B------:R-:W-:Y:S01]  /*c310*/  FADD R40, R40, R17 ;  /* 0x0000001128287221 */ /* 0x000fe20000000000 */
[----:B------:R-:W-:Y:S01]  /*c320*/  FADD R44, R44, R45 ;  /* 0x0000002d2c2c7221 */ /* 0x000fe20000000000 */
[----:B------:R-:W-:Y:S01]  /*c330*/  FADD R204, R36, R73 ;  /* 0x0000004924cc7221 */ /* 0x000fe20000000000 */
[----:B------:R-:W-:Y:S01]  /*c340*/  F2FP.BF16.F32.PACK_AB R45, R26, R19 ;  /* 0x000000131a2d723e */ /* 0x000fe200000010ff */
[----:B------:R-:W-:Y:S01]  /*c350*/  @!P2 FMUL R80, R80, 0.5 ;  /* 0x3f0000005050a820 */ /* 0x000fe20000400000 */
[----:B------:R3:W4:Y:S01]  /*c360*/  MUFU.EX2 R15, R76 ;  /* 0x0000004c000f7308 */ /* 0x0007220000000800 */
[----:B-1----:R-:W-:Y:S01]  /*c370*/  @!P6 FMUL R68, R68, R68 ;  /* 0x000000444444e220 */ /* 0x002fe20000400000 */
[----:B------:R-:W-:Y:S01]  /*c380*/  FSETP.GEU.AND P6, PT, R200, -126, PT ;  /* 0xc2fc0000c800780b */ /* 0x000fe20003fce000 */
[----:B------:R-:W-:Y:S01]  /*c390*/  FADD R207, R201, R204 ;  /* 0x000000ccc9cf7221 */ /* 0x000fe20000000000 */
[----:B------:R-:W-:Y:S01]  /*c3a0*/  FADD R201, R33, R64 ;  /* 0x0000004021c97221 */ /* 0x000fe20000000000 */
[----:B------:R-:W-:-:S02]  /*c3b0*/  F2FP.BF16.F32.PACK_AB R36, R83, R36 ;  /* 0x000000245324723e */ /* 0x000fc400000010ff */
[----:B------:R-:W-:Y:S01]  /*c3c0*/  @!P3 FMUL R18, R18, 0.5 ;  /* 0x3f0000001212b820 */ /* 0x000fe20000400000 */
[----:B------:R-:W1:Y:S01]  /*c3d0*/  MUFU.EX2 R17, R80 ;  /* 0x0000005000117308 */ /* 0x000e620000000800 */
[----:B--2---:R-:W-:Y:S01]  /*c3e0*/  @!P4 FMUL R72, R72, R72 ;  /* 0x000000484848c220 */ /* 0x004fe20000400000 */
[----:B------:R-:W-:Y:S01]  /*c3f0*/  FSETP.GEU.AND P4, PT, R77, -126, PT ;  /* 0xc2fc00004d00780b */ /* 0x000fe20003f8e000 */
[----:B---3--:R-:W-:Y:S01]  /*c400*/  FADD R76, R34, R20 ;  /* 0x00000014224c7221 */ /* 0x008fe20000000000 */
[----:B------:R-:W-:Y:S01]  /*c410*/  F2FP.BF16.F32.PACK_AB R26, R68, R69 ;  /* 0x00000045441a723e */ /* 0x000fe200000010ff */
[----:B------:R-:W-:Y:S02]  /*c420*/  FADD R205, R83, R72 ;  /* 0x0000004853cd7221 */ /* 0x000fe40000000000 */
[----:B------:R-:W-:Y:S01]  /*c430*/  FADD R41, R41, R76 ;  /* 0x0000004c29297221 */ /* 0x000fe20000000000 */
[----:B------:R-:W2:Y:S01]  /*c440*/  MUFU.EX2 R18, R18 ;  /* 0x0000001200127308 */ /* 0x000ea20000000800 */
[----:B----4-:R-:W-:Y:S01]  /*c450*/  @!P5 FMUL R15, R15, R15 ;  /* 0x0000000f0f0fd220 */ /* 0x010fe20000400000 */
[----:B------:R-:W-:Y:S01]  /*c460*/  FSETP.GEU.AND P5, PT, R81, -126, PT ;  /* 0xc2fc00005100780b */ /* 0x000fe20003fae000 */
[----:B------:R-:W-:Y:S01]  /*c470*/  FADD R76, R70, R51 ;  /* 0x00000033464c7221 */ /* 0x000fe20000000000 */
[----:B------:R-:W-:Y:S01]  /*c480*/  @!P6 FMUL R200, R200, 0.5 ;  /* 0x3f000000c8c8e820 */ /* 0x000fe20000400000 */
[----:B------:R-:W-:Y:S01]  /*c490*/  FADD R205, R202, R205 ;  /* 0x000000cdcacd7221 */ /* 0x000fe20000000000 */
[----:B------:R-:W-:Y:S01]  /*c4a0*/  FADD R202, R32, R15 ;  /* 0x0000000f20ca7221 */ /* 0x000fe20000000000 */
[----:B------:R-:W-:Y:S01]  /*c4b0*/  FADD R47, R47, R76 ;  /* 0x0000004c2f2f7221 */ /* 0x000fe20000000000 */
[----:B------:R-:W-:Y:S01]  /*c4c0*/  @!P4 FMUL R77, R77, 0.5 ;  /* 0x3f0000004d4dc820 */ /* 0x000fe20000400000 */
[----:B-1----:R-:W-:Y:S01]  /*c4d0*/  @!P2 FMUL R17, R17, R17 ;  /* 0x000000111111a220 */ /* 0x002fe20000400000 */
[----:B------:R-:W-:Y:S01]  /*c4e0*/  FSETP.GEU.AND P2, PT, R85, -126, PT ;  /* 0xc2fc00005500780b */ /* 0x000fe20003f4e000 */
[----:B------:R-:W-:Y:S01]  /*c4f0*/  FADD R76, R75, R78 ;  /* 0x0000004e4b4c7221 */ /* 0x000fe20000000000 */
[----:B------:R-:W1:Y:S01]  /*c500*/  MUFU.EX2 R80, R77 ;  /* 0x0000004d00507308 */ /* 0x000e620000000800 */
[----:B------:R-:W-:Y:S01]  /*c510*/  FADD R206, R48, R17 ;  /* 0x0000001130ce7221 */ /* 0x000fe20000000000 */
[----:B------:R-:W-:Y:S01]  /*c520*/  FADD R40, R40, R41 ;  /* 0x0000002928287221 */ /* 0x000fe20000000000 */
[----:B------:R-:W-:Y:S01]  /*c530*/  @!P5 FMUL R81, R81, 0.5 ;  /* 0x3f0000005151d820 */ /* 0x000fe20000400000 */
[----:B------:R-:W-:Y:S01]  /*c540*/  FADD R211, R76, R203 ;  /* 0x000000cb4cd37221 */ /* 0x000fe20000000000 */
[----:B--2---:R-:W-:Y:S01]  /*c550*/  @!P3 FMUL R18, R18, R18 ;  /* 0x000000121212b220 */ /* 0x004fe20000400000 */
[----:B------:R-:W-:Y:S01]  /*c560*/  FSETP.GEU.AND P3, PT, R209, -126, PT ;  /* 0xc2fc0000d100780b */ /* 0x000fe20003f6e000 */
[----:B------:R-:W-:Y:S01]  /*c570*/  FADD R203, R28, R65 ;  /* 0x000000411ccb7221 */ /* 0x000fe20000000000 */
[----:B------:R2:W3:Y:S01]  /*c580*/  MUFU.EX2 R77, R81 ;  /* 0x00000051004d7308 */ /* 0x0004e20000000800 */
[----:B------:R-:W-:Y:S01]  /*c590*/  FADD R204, R53, R18 ;  /* 0x0000001235cc7221 */ /* 0x000fe20000000000 */
[----:B------:R-:W-:Y:S01]  /*c5a0*/  FADD R47, R47, R84 ;  /* 0x000000542f2f7221 */ /* 0x000fe20000000000 */
[----:B------:R-:W-:Y:S01]  /*c5b0*/  @!P2 FMUL R85, R85, 0.5 ;  /* 0x3f0000005555a820 */ /* 0x000fe20000400000 */
[----:B------:R-:W-:Y:S01]  /*c5c0*/  FADD R208, R203, R206 ;  /* 0x000000cecbd07221 */ /* 0x000fe20000000000 */
[----:B------:R-:W-:Y:S01]  /*c5d0*/  FADD R210, R201, R204 ;  /* 0x000000ccc9d27221 */ /* 0x000fe20000000000 */
[----:B------:R-:W-:Y:S01]  /*c5e0*/  FADD R201, R37, R68 ;  /* 0x0000004425c97221 */ /* 0x000fe20000000000 */
[----:B------:R-:W-:Y:S01]  /*c5f0*/  FADD R211, R211, R212 ;  /* 0x000000d4d3d37221 */ /* 0x000fe20000000000 */
[----:B------:R4:W5:Y:S01]  /*c600*/  MUFU.EX2 R76, R85 ;  /* 0x00000055004c7308 */ /* 0x0009620000000800 */
[----:B--2---:R-:W-:Y:S01]  /*c610*/  FADD R81, R46, R61 ;  /* 0x0000003d2e517221 */ /* 0x004fe20000000000 */
[----:B-1----:R-:W-:Y:S01]  /*c620*/  @!P4 FMUL R80, R80, R80 ;  /* 0x000000505050c220 */ /* 0x002fe20000400000 */
[----:B------:R-:W-:Y:S01]  /*c630*/  @!P3 FMUL R209, R209, 0.5 ;  /* 0x3f000000d1d1b820 */ /* 0x000fe20000400000 */
[----:B------:R-:W-:Y:S01]  /*c640*/  FADD R207, R207, R208 ;  /* 0x000000d0cfcf7221 */ /* 0x000fe20000000000 */
[----:B------:R-:W-:Y:S01]  /*c650*/  FADD R203, R81, R202 ;  /* 0x000000ca51cb7221 */ /* 0x000fe20000000000 */
[----:B------:R-:W-:Y:S01]  /*c660*/  FADD R81, R29, R60 ;  /* 0x0000003c1d517221 */ /* 0x000fe20000000000 */
[----:B------:R-:W-:Y:S01]  /*c670*/  FADD R202, R49, R80 ;  /* 0x0000005031ca7221 */ /* 0x000fe20000000000 */
[----:B------:R-:W1:Y:S01]  /*c680*/  MUFU.EX2 R200, R200 ;  /* 0x000000c800c87308 */ /* 0x000e620000000800 */
[----:B---3--:R-:W-:Y:S01]  /*c690*/  @!P5 FMUL R77, R77, R77 ;  /* 0x0000004d4d4dd220 */ /* 0x008fe20000400000 */
[----:B----4-:R-:W-:Y:S01]  /*c6a0*/  FADD R85, R42, R69 ;  /* 0x000000452a557221 */ /* 0x010fe20000000000 */
[----:B------:R-:W-:Y:S01]  /*c6b0*/  FADD R81, R81, R202 ;  /* 0x000000ca51517221 */ /* 0x000fe20000000000 */
[----:B------:R-:W-:Y:S01]  /*c6c0*/  FADD R205, R205, R210 ;  /* 0x000000d2cdcd7221 */ /* 0x000fe20000000000 */
[----:B------:R-:W-:Y:S01]  /*c6d0*/  FADD R204, R52, R77 ;  /* 0x0000004d34cc7221 */ /* 0x000fe20000000000 */
[----:B------:R-:W-:Y:S01]  /*c6e0*/  FADD R40, R40, R47 ;  /* 0x0000002f28287221 */ /* 0x000fe20000000000 */
[----:B------:R-:W-:Y:S01]  /*c6f0*/  FADD R211, R44, R211 ;  /* 0x000000d32cd37221 */ /* 0x000fe20000000000 */
[----:B------:R-:W2:Y:S01]  /*c700*/  MUFU.EX2 R209, R209 ;  /* 0x000000d100d17308 */ /* 0x000ea20000000800 */
[----:B-----5:R-:W-:Y:S01]  /*c710*/  @!P2 FMUL R76, R76, R76 ;  /* 0x0000004c4c4ca220 */ /* 0x020fe20000400000 */
[----:B------:R-:W-:Y:S01]  /*c720*/  FADD R204, R85, R204 ;  /* 0x000000cc55cc7221 */ /* 0x000fe20000000000 */
[----:B------:R-:W-:Y:S01]  /*c730*/  FADD R40, R40, R211 ;  /* 0x000000d328287221 */ /* 0x000fe20000000000 */
[----:B------:R-:W-:Y:S01]  /*c740*/  F2FP.BF16.F32.PACK_AB R42, R37, R42 ;  /* 0x0000002a252a723e */ /* 0x000fe200000010ff */
[----:B------:R-:W-:Y:S01]  /*c750*/  FADD R206, R57, R76 ;  /* 0x0000004c39ce7221 */ /* 0x000fe20000000000 */
[----:B------:R-:W-:Y:S01]  /*c760*/  FADD R204, R203, R204 ;  /* 0x000000cccbcc7221 */ /* 0x000fe20000000000 */
[----:B------:R-:W-:-:S02]  /*c770*/  F2FP.BF16.F32.PACK_AB R37, R23, R38 ;  /* 0x000000261725723e */ /* 0x000fc400000010ff */
[----:B------:R-:W-:Y:S01]  /*c780*/  FADD R206, R201, R206 ;  /* 0x000000cec9ce7221 */ /* 0x000fe20000000000 */
[----:B------:R-:W-:Y:S01]  /*c790*/  FADD R204, R207, R204 ;  /* 0x000000cccfcc7221 */ /* 0x000fe20000000000 */
[----:B-1----:R-:W-:Y:S01]  /*c7a0*/  @!P6 FMUL R200, R200, R200 ;  /* 0x000000c8c8c8e220 */ /* 0x002fe20000400000 */
[----:B------:R-:W-:Y:S01]  /*c7b0*/  F2FP.BF16.F32.PACK_AB R46, R29, R46 ;  /* 0x0000002e1d2e723e */ /* 0x000fe200000010ff */
[----:B------:R-:W-:Y:S01]  /*c7c0*/  FADD R206, R81, R206 ;  /* 0x000000ce51ce7221 */ /* 0x000fe20000000000 */
[----:B------:R-:W-:Y:S01]  /*c7d0*/  SHF.L.U32 R81, R5, 0x1f, RZ ;  /* 0x0000001f05517819 */ /* 0x000fe200000006ff */
[----:B------:R-:W-:Y:S01]  /*c7e0*/  FMUL R184, R184, R200 ;  /* 0x000000c8b8b87220 */ /* 0x000fe20000400000 */
[----:B------:R-:W-:Y:S01]  /*c7f0*/  F2FP.BF16.F32.PACK_AB R38, R49, R32 ;  /* 0x000000203126723e */ /* 0x000fe200000010ff */
[----:B------:R-:W-:Y:S01]  /*c800*/  FADD R205, R205, R206 ;  /* 0x000000cecdcd7221 */ /* 0x000fe20000000000 */
[----:B--2---:R-:W-:Y:S01]  /*c810*/  @!P3 FMUL R209, R209, R209 ;  /* 0x000000d1d1d1b220 */ /* 0x004fe20000400000 */
[----:B------:R1:W2:Y:S01]  /*c820*/  SYNCS.PHASECHK.TRANS64.TRYWAIT P2, [UR6+0x54000], R81 ;  /* 0x05400051ff0075a7 */ /* 0x0002a20008040146 */
[----:B------:R-:W-:Y:S01]  /*c830*/  F2FP.BF16.F32.PACK_AB R44, R25, R24 ;  /* 0x00000018192c723e */ /* 0x000fe200000010ff */
[----:B------:R-:W-:Y:S01]  /*c840*/  FADD R205, R204, R205 ;  /* 0x000000cdcccd7221 */ /* 0x000fe20000000000 */
[----:B------:R-:W-:Y:S01]  /*c850*/  FFMA R6, R209, R6, R40 ;  /* 0x00000006d1067223 */ /* 0x000fe20000000028 */
[----:B------:R-:W-:Y:S01]  /*c860*/  F2FP.BF16.F32.PACK_AB R40, R33, R28 ;  /* 0x0000001c2128723e */ /* 0x000fe200000010ff */
[----:B------:R-:W-:Y:S01]  /*c870*/  FMUL R186, R186, R209 ;  /* 0x000000d1baba7220 */ /* 0x000fe20000400000 */
[----:B------:R-:W-:Y:S01]  /*c880*/  F2FP.BF16.F32.PACK_AB R33, R27, R34 ;  /* 0x000000221b21723e */ /* 0x000fe200000010ff */
[----:B------:R-:W-:Y:S01]  /*c890*/  FFMA R7, R200, R7, R205 ;  /* 0x00000007c8077223 */ /* 0x000fe200000000cd */
[----:B------:R-:W-:Y:S01]  /*c8a0*/  F2FP.BF16.F32.PACK_AB R32, R53, R48 ;  /* 0x000000303520723e */ /* 0x000fe200000010ff */
[-C--:B------:R-:W-:Y:S01]  /*c8b0*/  FMUL R187, R187, R209.reuse ;  /* 0x000000d1bbbb7220 */ /* 0x080fe20000400000 */
[----:B------:R-:W-:Y:S01]  /*c8c0*/  F2FP.BF16.F32.PACK_AB R34, R57, R52 ;  /* 0x000000343922723e */ /* 0x000fe200000010ff */
[-C--:B------:R-:W-:Y:S01]  /*c8d0*/  FMUL R190, R190, R209.reuse ;  /* 0x000000d1bebe7220 */ /* 0x080fe20000400000 */
[----:B------:R-:W-:Y:S01]  /*c8e0*/  F2FP.BF16.F32.PACK_AB R29, R63, R30 ;  /* 0x0000001e3f1d723e */ /* 0x000fe200000010ff */
[----:B------:R-:W-:Y:S01]  /*c8f0*/  FMUL R191, R191, R209 ;  /* 0x000000d1bfbf7220 */ /* 0x000fe20000400000 */
[----:B------:R-:W-:Y:S01]  /*c900*/  F2FP.BF16.F32.PACK_AB R27, R50, R59 ;  /* 0x0000003b321b723e */ /* 0x000fe200000010ff */
        /* <DEDUP_REMOVED lines=120> */
[----:B-12---:R-:W-:Y:S06]  /*d090*/  @!P0 BRA `(.L_x_39) ;  /* 0x0000000000048947 */ /* 0x006fec0003800000 */
[----:B------:R-:W-:Y:S01]  /*d0a0*/  BPT.TRAP 0x1 ;  /* 0x000000040000795c */ /* 0x000fe20000300000 */
.L_x_39:
[----:B------:R-:W-:Y:S05]  /*d0b0*/  @P2 BRA `(.L_x_40) ;  /* 0x0000000000082947 */ /* 0x000fea0003800000 */
[----:B------:R-:W1:Y:S02]  /*d0c0*/  SYNCS.PHASECHK.TRANS64.TRYWAIT P2, [UR6+0x54000], R81 ;  /* 0x05400051ff0075a7 */ /* 0x000e640008040146 */
[----:B-1----:R-:W-:Y:S05]  /*d0d0*/  @!P2 BRA `(.L_x_41) ;  /* 0x0000005c0064a947 */ /* 0x002fea0003800000 */
.L_x_40:
[----:B------:R-:W-:Y:S01]  /*d0e0*/  UIMAD UR6, UR5, 0xe00, UR61 ;  /* 0x00000e00050678a4 */ /* 0x000fe2000f8e023d */
[----:B------:R-:W-:Y:S01]  /*d0f0*/  WARPGROUP.ARRIVE ;  /* 0x00000000000079c5 */ /* 0x000fe20000000000 */
[----:B------:R-:W-:Y:S01]  /*d100*/  UMOV UR19, 0x80000020 ;  /* 0x8000002000137882 */ /* 0x000fe20000000000 */
[----:B------:R-:W-:Y:S01]  /*d110*/  UMOV UR11, 0x80000020 ;  /* 0x80000020000b7882 */ /* 0x000fe20000000000 */
[----:B------:R-:W-:Y:S01]  /*d120*/  UIADD3 UR10, UR6, 0x200, URZ ;  /* 0x00000200060a7890 */ /* 0x000fe2000fffe03f */
[----:B------:R-:W-:Y:S01]  /*d130*/  F2FP.BF16.F32.PACK_AB R55, R62, R55 ;  /* 0x000000373e37723e */ /* 0x000fe200000010ff */
[----:B------:R-:W-:Y:S02]  /*d140*/  UIADD3 UR14, UR6, 0x400, URZ ;  /* 0x00000400060e7890 */ /* 0x000fe4000fffe03f */
[----:B------:R-:W-:Y:S01]  /*d150*/  UMOV UR18, UR6 ;  /* 0x0000000600127c82 */ /* 0x000fe20008000000 */
[----:B------:R-:W-:Y:S01]  /*d160*/  UMOV UR15, 0x80000020 ;  /* 0x80000020000f7882 */ /* 0x000fe20000000000 */
[----:B------:R-:W-:Y:S01]  /*d170*/  HGMMA.64x32x16.F32.BF16 R184, R44, gdesc[UR16].tnspB, R184, gsb0 ;  /* 0x406000102cb87df0 */ /* 0x000fe200080018b8 */
[----:B------:R-:W-:Y:S01]  /*d180*/  UIADD3 UR22, UR6, 0x600, URZ ;  /* 0x0000060006167890 */ /* 0x000fe2000fffe03f */
[----:B------:R-:W-:Y:S01]  /*d190*/  UMOV UR23, 0x80000020 ;  /* 0x8000002000177882 */ /* 0x000fe20000000000 */
[----:B------:R-:W-:Y:S01]  /*d1a0*/  UIADD3 UR18, UR6, 0x800, URZ ;  /* 0x0000080006127890 */ /* 0x000fe2000fffe03f */
        /* <DEDUP_REMOVED lines=272> */
.L_x_42:
[----:B------:R-:W-:-:S13]  /*e2b0*/  R2UR UR6, R16 ;  /* 0x00000000100672ca */ /* 0x000fda00000e0000 */
[----:B------:R-:W-:-:S04]  /*e2c0*/  ULEA UR6, UR60, UR6, 0x3 ;  /* 0x000000063c067291 */ /* 0x000fc8000f8e183f */
[----:B------:R-:W-:-:S04]  /*e2d0*/  UIADD3 UR6, UR6, 0x54028, URZ ;  /* 0x0005402806067890 */ /* 0x000fc8000fffe03f */
[----:B------:R-:W-:-:S09]  /*e2e0*/  UPRMT UR6, URZ, 0x654, UR6 ;  /* 0x000006543f067896 */ /* 0x000fd20008000006 */
[----:B------:R-:W-:Y:S01]  /*e2f0*/  SYNCS.ARRIVE.TRANS64.RED.A1T0 RZ, [UR6], RZ ;  /* 0x000000ffffff79a7 */ /* 0x000fe20008100406 */
[----:B------:R-:W-:Y:S05]  /*e300*/  @P1 BRA `(.L_x_43) ;  /* 0x0000000000041947 */ /* 0x000fea0003800000 */
[----:B------:R-:W-:Y:S01]  /*e310*/  BPT.TRAP 0x1 ;  /* 0x000000040000795c */ /* 0x000fe20000300000 */
.L_x_43:
[----:B------:R-:W-:-:S04]  /*e320*/  UIADD3 UR60, UR60, 0x1, URZ ;  /* 0x000000013c3c7890 */ /* 0x000fc8000fffe03f */
[----:B------:R-:W-:-:S04]  /*e330*/  UISETP.NE.AND UP0, UPT, UR60, 0x5, UPT ;  /* 0x000000053c00788c */ /* 0x000fc8000bf05270 */
[----:B------:R-:W-:Y:S01]  /*e340*/  USEL UR60, UR60, URZ, UP0 ;  /* 0x0000003f3c3c7287 */ /* 0x000fe20008000000 */
[----:B------:R-:W-:Y:S11]  /*e350*/  @!P0 BRA `(.L_x_44) ;  /* 0x0000000000048947 */ /* 0x000ff60003800000 */
[----:B------:R-:W-:Y:S01]  /*e360*/  BPT.TRAP 0x1 ;  /* 0x000000040000795c */ /* 0x000fe20000300000 */
.L_x_44:
[----:B------:R-:W-:-:S13]  /*e370*/  R2UR UR6, R16 ;  /* 0x00000000100672ca */ /* 0x000fda00000e0000 */
[----:B------:R-:W-:-:S04]  /*e380*/  ULEA UR6, UR60, UR6, 0x3 ;  /* 0x000000063c067291 */ /* 0x000fc8000f8e183f */
[----:B------:R-:W-:-:S04]  /*e390*/  UIADD3 UR6, UR6, 0x54028, URZ ;  /* 0x0005402806067890 */ /* 0x000fc8000fffe03f */
[----:B------:R-:W-:-:S09]  /*e3a0*/  UPRMT UR6, URZ, 0x654, UR6 ;  /* 0x000006543f067896 */ /* 0x000fd20008000006 */
[----:B------:R-:W-:Y:S01]  /*e3b0*/  SYNCS.ARRIVE.TRANS64.RED.A1T0 RZ, [UR6], RZ ;  /* 0x000000ffffff79a7 */ /* 0x000fe20008100406 */
[----:B------:R-:W-:Y:S05]  /*e3c0*/  @P1 BRA `(.L_x_45) ;  /* 0x0000000000041947 */ /* 0x000fea0003800000 */
[----:B------:R-:W-:Y:S01]  /*e3d0*/  BPT.TRAP 0x1 ;  /* 0x000000040000795c */ /* 0x000fe20000300000 */
.L_x_45:
        /* <DEDUP_REMOVED lines=14> */
.L_x_35:
[----:B------:R-:W2:Y:S01]  /*e4c0*/  SHFL.BFLY PT, R4, R7, 0x1, 0x1f ;  /* 0x0c201f0007047f89 */ /* 0x000ea200000e0000 */
[----:B------:R-:W-:Y:S01]  /*e4d0*/  BSSY B0, `(.L_x_47) ;  /* 0x0000024000007945 */ /* 0x000fe20003800000 */
[----:B------:R-:W-:Y:S02]  /*e4e0*/  MOV R8, 0x7f800000 ;  /* 0x7f80000000087802 */ /* 0x000fe40000000f00 */
[----:B------:R-:W3:Y:S01]  /*e4f0*/  SHFL.BFLY PT, R5, R6, 0x1, 0x1f ;  /* 0x0c201f0006057f89 */ /* 0x000ee200000e0000 */
[----:B------:R-:W-:Y:S01]  /*e500*/  MOV R10, 0x3f800000 ;  /* 0x3f800000000a7802 */ /* 0x000fe20000000f00 */
[----:B--2---:R-:W-:Y:S01]  /*e510*/  FADD R4, R4, R7 ;  /* 0x0000000704047221 */ /* 0x004fe20000000000 */
[----:B------:R-:W-:Y:S01]  /*e520*/  MOV R7, 0x7f800000 ;  /* 0x7f80000000077802 */ /* 0x000fe20000000f00 */
[----:B---3--:R-:W-:-:S03]  /*e530*/  FADD R19, R5, R6 ;  /* 0x0000000605137221 */ /* 0x008fc60000000000 */
[----:B------:R-:W2:Y:S01]  /*e540*/  SHFL.BFLY PT, R9, R4, 0x2, 0x1f ;  /* 0x0c401f0004097f89 */ /* 0x000ea200000e0000 */
[----:B------:R-:W-:-:S03]  /*e550*/  MOV R5, 0x3f800000 ;  /* 0x3f80000000057802 */ /* 0x000fc60000000f00 */
[----:B------:R-:W3:Y:S01]  /*e560*/  SHFL.BFLY PT, R20, R19, 0x2, 0x1f ;  /* 0x0c401f0013147f89 */ /* 0x000ee200000e0000 */
[C---:B--2---:R-:W-:Y:S01]  /*e570*/  FSETP.NE.AND P0, PT, R4.reuse, -R9, PT ;  /* 0x800000090400720b */ /* 0x044fe20003f05000 */
[----:B------:R-:W-:Y:S01]  /*e580*/  FADD R6, R4, R9 ;  /* 0x0000000904067221 */ /* 0x000fe20000000000 */
[----:B---3--:R-:W-:-:S11]  /*e590*/  FADD R9, R19, R20 ;  /* 0x0000001413097221 */ /* 0x008fd60000000000 */
[----:B------:R-:W-:Y:S05]  /*e5a0*/  @!P0 BRA `(.L_x_48) ;  /* 0x0000000000588947 */ /* 0x000fea0003800000 */
[----:B------:R-:W-:Y:S01]  /*e5b0*/  IADD3 R4, R6, 0x1800000, RZ ;  /* 0x0180000006047810 */ /* 0x000fe20007ffe0ff */
[----:B------:R-:W-:Y:S03]  /*e5c0*/  BSSY B1, `(.L_x_49) ;  /* 0x000000d000017945 */ /* 0x000fe60003800000 */
[----:B------:R-:W-:-:S04]  /*e5d0*/  LOP3.LUT R4, R4, 0x7f800000, RZ, 0xc0, !PT ;  /* 0x7f80000004047812 */ /* 0x000fc800078ec0ff */
[----:B------:R-:W-:-:S13]  /*e5e0*/  ISETP.GT.U32.AND P0, PT, R4, 0x1ffffff, PT ;  /* 0x01ffffff0400780c */ /* 0x000fda0003f04070 */
[----:B------:R-:W-:Y:S05]  /*e5f0*/  @P0 BRA `(.L_x_50) ;  /* 0x0000000000140947 */ /* 0x000fea0003800000 */
[----:B------:R-:W-:Y:S02]  /*e600*/  MOV R5, R6 ;  /* 0x0000000600057202 */ /* 0x000fe40000000f00 */
[----:B------:R-:W-:-:S07]  /*e610*/  MOV R17, 0xe630 ;  /* 0x0000e63000117802 */ /* 0x000fce0000000f00 */
[----:B-1----:R-:W-:Y:S05]  /*e620*/  CALL.REL.NOINC `($__internal_0_$__cuda_sm20_rcp_rn_f32_slowpath) ;  /* 0x0000004800bc7944 */ /* 0x002fea0003c00000 */
[----:B------:R-:W-:Y:S01]  /*e630*/  MOV R5, R11 ;  /* 0x0000000b00057202 */ /* 0x000fe20000000f00 */
[----:B------:R-:W-:Y:S06]  /*e640*/  BRA `(.L_x_51) ;  /* 0x0000000000107947 */ /* 0x000fec0003800000 */
.L_x_50:
[----:B------:R-:W2:Y:S02]  /*e650*/  MUFU.RCP R5, R6 ;  /* 0x0000000600057308 */ /* 0x000ea40000001000 */
[----:B--2---:R-:W-:-:S04]  /*e660*/  FFMA R4, R6, R5, -1 ;  /* 0xbf80000006047423 */ /* 0x004fc80000000005 */
[----:B------:R-:W-:-:S04]  /*e670*/  FADD.FTZ R4, -R4, -RZ ;  /* 0x800000ff04047221 */ /* 0x000fc80000010100 */
[----:B------:R-:W-:-:S07]  /*e680*/  FFMA R5, R5, R4, R5 ;  /* 0x0000000405057223 */ /* 0x000fce0000000005 */
.L_x_51:
[----:B------:R-:W-:Y:S05]  /*e690*/  BSYNC B1 ;  /* 0x0000000000017941 */ /* 0x000fea0003800000 */
.L_x_49:
[----:B------:R-:W-:Y:S01]  /*e6a0*/  FSETP.GEU.AND P0, PT, |R6|, 1.175494350822287508e-38, PT ;  /* 0x008000000600780b */ /* 0x000fe20003f0e200 */
[----:B------:R-:W-:-:S12]  /*e6b0*/  ULDC UR4, c[0x0][0x600] ;  /* 0x0001800000047ab9 */ /* 0x000fd80000000800 */
[----:B------:R-:W-:-:S04]  /*e6c0*/  @!P0 FMUL R6, R6, 16777216 ;  /* 0x4b80000006068820 */ /* 0x000fc80000400000 */
[----:B------:R-:W2:Y:S02]  /*e6d0*/  MUFU.LG2 R4, R6 ;  /* 0x0000000600047308 */ /* 0x000ea40000000c00 */
[----:B--2---:R-:W-:-:S04]  /*e6e0*/  @!P0 FADD R4, R4, -24 ;  /* 0xc1c0000004048421 */ /* 0x004fc80000000000 */
[----:B------:R-:W-:-:S04]  /*e6f0*/  FMUL R7, R4, 0.69314718246459960938 ;  /* 0x3f31721804077820 */ /* 0x000fc80000400000 */
[----:B------:R-:W-:-:S07]  /*e700*/  FFMA R7, R12, UR4, R7 ;  /* 0x000000040c077c23 */ /* 0x000fce0008000007 */
.L_x_48:
[----:B------:R-:W-:Y:S05]  /*e710*/  BSYNC B0 ;  /* 0x0000000000007941 */ /* 0x000fea0003800000 */
.L_x_47:
[----:B------:R-:W-:Y:S01]  /*e720*/  FSETP.NE.AND P0, PT, R19, -R20, PT ;  /* 0x800000141300720b */ /* 0x000fe20003f05000 */
[----:B------:R-:W-:Y:S01]  /*e730*/  ULDC UR4, c[0x0][0x608] ;  /* 0x0001820000047ab9 */ /* 0x000fe20000000800 */
[----:B------:R-:W-:Y:S01]  /*e740*/  BSSY B0, `(.L_x_52) ;  /* 0x0000051000007945 */ /* 0x000fe20003800000 */
[----:B------:R-:W-:-:S04]  /*e750*/  FMUL R5, R5, UR4 ;  /* 0x0000000405057c20 */ /* 0x000fc80008400000 */
        /* <DEDUP_REMOVED lines=56> */
[----:B------:R-:W-:Y:S06]  /*eae0*/  @!P0 BRA `(.L_x_53) ;  /* 0x0000000000588947 */ /* 0x000fec0003800000 */
        /* <DEDUP_REMOVED lines=10> */
.L_x_55:
[----:B------:R-:W2:Y:S02]  /*eb90*/  MUFU.RCP R10, R9 ;  /* 0x00000009000a7308 */ /* 0x000ea40000001000 */
[----:B--2---:R-:W-:-:S04]  /*eba0*/  FFMA R4, R9, R10, -1 ;  /* 0xbf80000009047423 */ /* 0x004fc8000000000a */
[----:B------:R-:W-:-:S04]  /*ebb0*/  FADD.FTZ R5, -R4, -RZ ;  /* 0x800000ff04057221 */ /* 0x000fc80000010100 */
[----:B------:R-:W-:-:S07]  /*ebc0*/  FFMA R10, R10, R5, R10 ;  /* 0x000000050a0a7223 */ /* 0x000fce000000000a */
.L_x_56:
[----:B------:R-:W-:Y:S05]  /*ebd0*/  BSYNC B1 ;  /* 0x0000000000017941 */ /* 0x000fea0003800000 */
.L_x_54:
[----:B------:R-:W-:Y:S01]  /*ebe0*/  FSETP.GEU.AND P0, PT, |R9|, 1.175494350822287508e-38, PT ;  /* 0x008000000900780b */ /* 0x000fe20003f0e200 */
[----:B------:R-:W-:-:S12]  /*ebf0*/  ULDC UR4, c[0x0][0x600] ;  /* 0x0001800000047ab9 */ /* 0x000fd80000000800 */
[----:B------:R-:W-:-:S04]  /*ec00*/  @!P0 FMUL R9, R9, 16777216 ;  /* 0x4b80000009098820 */ /* 0x000fc80000400000 */
[----:B------:R-:W2:Y:S02]  /*ec10*/  MUFU.LG2 R4, R9 ;  /* 0x0000000900047308 */ /* 0x000ea40000000c00 */
[----:B--2---:R-:W-:-:S04]  /*ec20*/  @!P0 FADD R4, R4, -24 ;  /* 0xc1c0000004048421 */ /* 0x004fc80000000000 */
[----:B------:R-:W-:-:S04]  /*ec30*/  FMUL R4, R4, 0.69314718246459960938 ;  /* 0x3f31721804047820 */ /* 0x000fc80000400000 */
[----:B------:R-:W-:-:S07]  /*ec40*/  FFMA R8, R13, UR4, R4 ;  /* 0x000000040d087c23 */ /* 0x000fce0008000004 */
.L_x_53:
[----:B------:R-:W-:Y:S05]  /*ec50*/  BSYNC B0 ;  /* 0x0000000000007941 */ /* 0x000fea0003800000 */
.L_x_52:
[----:B------:R-:W-:Y:S01]  /*ec60*/  R2UR UR4, R2 ;  /* 0x00000000020472ca */ /* 0x000fe200000e0000 */
[----:B------:R-:W2:Y:S01]  /*ec70*/  S2R R5, SR_TID.X ;  /* 0x0000000000057919 */ /* 0x000ea20000002100 */
[----:B------:R-:W-:Y:S01]  /*ec80*/  R2UR UR5, R0 ;  /* 0x00000000000572ca */ /* 0x000fe200000e0000 */
[----:B------:R-:W-:-:S10]  /*ec90*/  ULDC.64 UR8, c[0x0][0x208] ;  /* 0x0000820000087ab9 */ /* 0x000fd40000000a00 */
[----:B------:R-:W-:-:S03]  /*eca0*/  UISETP.NE.AND UP0, UPT, UR4, 0x1, UPT ;  /* 0x000000010400788c */ /* 0x000fc6000bf05270 */
[----:B------:R-:W-:Y:S02]  /*ecb0*/  ULDC UR4, c[0x0][0x608] ;  /* 0x0001820000047ab9 */ /* 0x000fe40000000800 */
[----:B------:R-:W-:Y:S01]  /*ecc0*/  FMUL R10, R10, UR4 ;  /* 0x000000040a0a7c20 */ /* 0x000fe20008400000 */
[----:B------:R-:W-:-:S03]  /*ecd0*/  USEL UR4, URZ, 0x1, UP0 ;  /* 0x000000013f047887 */ /* 0x000fc60008000000 */
[-C--:B------:R-:W-:Y:S01]  /*ece0*/  FMUL R186, R186, R10.reuse ;  /* 0x0000000ababa7220 */ /* 0x080fe20000400000 */
[-C--:B------:R-:W-:Y:S01]  /*ecf0*/  FMUL R32, R187, R10.reuse ;  /* 0x0000000abb207220 */ /* 0x080fe20000400000 */
[-C--:B------:R-:W-:Y:S01]  /*ed00*/  FMUL R190, R190, R10.reuse ;  /* 0x0000000abebe7220 */ /* 0x080fe20000400000 */
[----:B------:R-:W-:Y:S01]  /*ed10*/  MOV R4, UR4 ;  /* 0x0000000400047c02 */ /* 0x000fe20008000f00 */
[-C--:B------:R-:W-:Y:S01]  /*ed20*/  FMUL R30, R191, R10.reuse ;  /* 0x0000000abf1e7220 */ /* 0x080fe20000400000 */
[-C--:B------:R-:W-:Y:S01]  /*ed30*/  FMUL R194, R194, R10.reuse ;  /* 0x0000000ac2c27220 */ /* 0x080fe20000400000 */
[-C--:B------:R-:W-:Y:S01]  /*ed40*/  FMUL R28, R195, R10.reuse ;  /* 0x0000000ac31c7220 */ /* 0x080fe20000400000 */
[----:B------:R-:W-:Y:S01]  /*ed50*/  SHF.L.U32 R4, R4, 0x1f, RZ ;  /* 0x0000001f04047819 */ /* 0x000fe200000006ff */
[-C--:B------:R-:W-:Y:S01]  /*ed60*/  FMUL R198, R198, R10.reuse ;  /* 0x0000000ac6c67220 */ /* 0x080fe20000400000 */
[-C--:B------:R-:W-:Y:S01]  /*ed70*/  FMUL R26, R199, R10.reuse ;  /* 0x0000000ac71a7220 */ /* 0x080fe20000400000 */
[-C--:B------:R-:W-:Y:S01]  /*ed80*/  FMUL R170, R170, R10.reuse ;  /* 0x0000000aaaaa7220 */ /* 0x080fe20000400000 */
[----:B------:R-:W3:Y:S01]  /*ed90*/  SYNCS.PHASECHK.TRANS64.TRYWAIT P0, [UR5+0x8], R4 ;  /* 0x00000804ff0075a7 */ /* 0x000ee20008000145 */
        /* <DEDUP_REMOVED lines=23> */
[----:B--2---:R-:W-:Y:S01]  /*ef10*/  LOP3.LUT P1, RZ, R5, 0x3, RZ, 0xc0, !PT ;  /* 0x0000000305ff7812 */ /* 0x004fe2000782c0ff */
        /* <DEDUP_REMOVED lines=8> */
[----:B------:R-:W-:Y:S01]  /*efa0*/  LOP3.LUT R23, R5, 0x7f, RZ, 0xc0, !PT ;  /* 0x0000007f05177812 */ /* 0x000fe200078ec0ff */
[----:B---3--:R-:W-:Y:S06]  /*efb0*/  @!P0 BRA `(.L_x_57) ;  /* 0x0000003c00c48947 */ /* 0x008fec0003800000 */
.L_x_117:
[----:B------:R-:W-:Y:S01]  /*efc0*/  R2UR UR4, R3 ;  /* 0x00000000030472ca */ /* 0x000fe200000e0000 */
[----:B------:R-:W-:Y:S01]  /*efd0*/  BSSY B0, `(.L_x_58) ;  /* 0x0000019000007945 */ /* 0x000fe20003800000 */
[----:B------:R-:W-:-:S11]  /*efe0*/  SHF.R.U32.HI R25, RZ, 0x5, R23 ;  /* 0x00000005ff197819 */ /* 0x000fd60000011617 */
[----:B------:R-:W-:Y:S01]  /*eff0*/  USHF.L.U32 UR42, UR4, 0x6, URZ ;  /* 0x00000006042a7899 */ /* 0x000fe2000800063f */
[----:B------:R-:W-:Y:S11]  /*f000*/  @P1 BRA `(.L_x_59) ;  /* 0x0000000000541947 */ /* 0x000ff60003800000 */
[----:B------:R-:W3:Y:S01]  /*f010*/  S2UR UR4, SR_CTAID.Y ;  /* 0x00000000000479c3 */ /* 0x000ee20000002600 */
[----:B------:R-:W-:Y:S01]  /*f020*/  SHF.R.U32.HI R0, RZ, 0x2, R5 ;  /* 0x00000002ff007819 */ /* 0x000fe20000011605 */
[----:B------:R-:W-:Y:S01]  /*f030*/  ULDC.64 UR6, c[0x0][0x688] ;  /* 0x0001a20000067ab9 */ /* 0x000fe20000000a00 */
[----:B------:R-:W-:Y:S02]  /*f040*/  SHF.L.U32 R3, R25, 0x4, RZ ;  /* 0x0000000419037819 */ /* 0x000fe400000006ff */
[----:B------:R-:W-:-:S03]  /*f050*/  LOP3.LUT R0, R0, 0x7, RZ, 0xc0, !PT ;  /* 0x0000000700007812 */ /* 0x000fc600078ec0ff */
[----:B------:R-:W4:Y:S01]  /*f060*/  S2UR UR5, SR_CTAID.Z ;  /* 0x00000000000579c3 */ /* 0x000f220000002700 */
[----:B------:R-:W-:-:S04]  /*f070*/  LOP3.LUT R0, R3, 0xfffffff0, R0, 0xe2, !PT ;  /* 0xfffffff003007812 */ /* 0x000fc800078ee200 */
[----:B--2---:R-:W-:-:S04]  /*f080*/  IADD3 R4, R0, UR42, RZ ;  /* 0x0000002a00047c10 */ /* 0x004fc8000fffe0ff */
[----:B------:R-:W-:Y:S01]  /*f090*/  IADD3 R3, R4, 0x8, RZ ;  /* 0x0000000804037810 */ /* 0x000fe20007ffe0ff */
[----:B---3--:R-:W-:-:S04]  /*f0a0*/  UIMAD UR4, UR4, UR6, UR42 ;  /* 0x00000006040472a4 */ /* 0x008fc8000f8e022a */
[----:B----4-:R-:W-:-:S03]  /*f0b0*/  UIMAD UR4, UR5, UR7, UR4 ;  /* 0x00000007050472a4 */ /* 0x010fc6000f8e0204 */
[----:B------:R-:W-:Y:S02]  /*f0c0*/  ULDC UR5, c[0x0][0x288] ;  /* 0x0000a20000057ab9 */ /* 0x000fe40000000800 */
[----:B------:R-:W-:Y:S02]  /*f0d0*/  ISETP.GE.U32.AND P0, PT, R4, UR5, PT ;  /* 0x0000000504007c0c */ /* 0x000fe4000bf06070 */
[----:B------:R-:W-:Y:S02]  /*f0e0*/  IADD3 R0, P2, R0, UR4, RZ ;  /* 0x0000000400007c10 */ /* 0x000fe4000ff5e0ff */
[----:B------:R-:W-:Y:S01]  /*f0f0*/  ISETP.GE.U32.AND P1, PT, R3, UR5, PT ;  /* 0x0000000503007c0c */ /* 0x000fe2000bf26070 */
[----:B------:R-:W-:Y:S01]  /*f100*/  ULDC.64 UR4, c[0x0][0x680] ;  /* 0x0001a00000047ab9 */ /* 0x000fe20000000a00 */
[----:B------:R-:W-:Y:S02]  /*f110*/  IADD3.X R3, RZ, RZ, RZ, P2, !PT ;  /* 0x000000ffff037210 */ /* 0x000fe400017fe4ff */
[----:B------:R-:W-:-:S04]  /*f120*/  LEA R4, P2, R0, UR4, 0x2 ;  /* 0x0000000400047c11 */ /* 0x000fc8000f8410ff */
[----:B------:R-:W-:-:S05]  /*f130*/  LEA.HI.X R5, R0, UR5, R3, 0x2, P2 ;  /* 0x0000000500057c11 */ /* 0x000fca00090f1403 */
[----:B------:R3:W-:Y:S04]  /*f140*/  @!P0 STG.E desc[UR8][R4.64], R7 ;  /* 0x0000000704008986 */ /* 0x0007e8000c101908 */
[----:B------:R3:W-:Y:S02]  /*f150*/  @!P1 STG.E desc[UR8][R4.64+0x20], R8 ;  /* 0x0000200804009986 */ /* 0x0007e4000c101908 */
.L_x_59:
[----:B------:R-:W-:Y:S05]  /*f160*/  BSYNC B0 ;  /* 0x0000000000007941 */ /* 0x000fea0003800000 */
.L_x_58:
[----:B------:R-:W-:Y:S01]  /*f170*/  ULDC.64 UR4, c[0x0][0x730] ;  /* 0x0001cc0000047ab9 */ /* 0x000fe20000000a00 */
[-C--:B------:R-:W-:Y:S01]  /*f180*/  FMUL R106, R106, R10.reuse ;  /* 0x0000000a6a6a7220 */ /* 0x080fe20000400000 */
[----:B------:R-:W-:Y:S01]  /*f190*/  ISETP.NE.U32.AND P0, PT, RZ, UR4, PT ;  /* 0x00000004ff007c0c */ /* 0x000fe2000bf05070 */
[-C--:B------:R-:W-:Y:S01]  /*f1a0*/  FMUL R107, R107, R10.reuse ;  /* 0x0000000a6b6b7220 */ /* 0x080fe20000400000 */
[-C--:B------:R-:W-:Y:S01]  /*f1b0*/  FMUL R110, R110, R10.reuse ;  /* 0x0000000a6e6e7220 */ /* 0x080fe20000400000 */
[-C--:B------:R-:W-:Y:S01]  /*f1c0*/  FMUL R111, R111, R10.reuse ;  /* 0x0000000a6f6f7220 */ /* 0x080fe20000400000 */
[----:B------:R-:W-:Y:S01]  /*f1d0*/  ISETP.NE.AND.EX P0, PT, RZ, UR5, PT, P0 ;  /* 0x00000005ff007c0c */ /* 0x000fe2000bf05300 */
        /* <DEDUP_REMOVED lines=12> */
[----:B------:R-:W-:Y:S06]  /*f2a0*/  @P0 BRA `(.L_x_60) ;  /* 0x0000000000200947 */ /* 0x000fec0003800000 */
[----:B------:R-:W-:Y:S02]  /*f2b0*/  ULDC.64 UR4, c[0x0][0x728] ;  /* 0x0001ca0000047ab9 */ /* 0x000fe40000000a00 */
[----:B------:R-:W-:-:S04]  /*f2c0*/  ISETP.NE.U32.AND P0, PT, RZ, UR4, PT ;  /* 0x00000004ff007c0c */ /* 0x000fc8000bf05070 */
[----:B------:R-:W-:-:S13]  /*f2d0*/  ISETP.NE.AND.EX P0, PT, RZ, UR5, PT, P0 ;  /* 0x00000005ff007c0c */ /* 0x000fda000bf05300 */
[----:B------:R-:W-:Y:S05]  /*f2e0*/  @!P0 BRA `(.L_x_61) ;  /* 0x00000000000c8947 */ /* 0x000fea0003800000 */
[----:B--23--:R-:W2:Y:S02]  /*f2f0*/  LDC.64 R4, c[0x0][0x728] ;  /* 0x0001ca00ff047b82 */ /* 0x00cea40000000a00 */
[----:B--2---:R2:W5:Y:S01]  /*f300*/  LDG.E R19, desc[UR8][R4.64] ;  /* 0x0000000804137981 */ /* 0x004562000c1e1900 */
[----:B------:R-:W-:Y:S05]  /*f310*/  BRA `(.L_x_60) ;  /* 0x0000000000047947 */ /* 0x000fea0003800000 */
.L_x_61:
[----:B------:R-:W4:Y:S02]  /*f320*/  LDC R19, c[0x0][0x720] ;  /* 0x0001c800ff137b82 */ /* 0x000f240000000800 */
.L_x_60:
[----:B------:R-:W-:-:S04]  /*f330*/  MOV R0, RZ ;  /* 0x000000ff00007202 */ /* 0x000fc80000000f00 */
[----:B------:R-:W-:-:S13]  /*f340*/  LOP3.LUT P0, RZ, R0, 0x1bf, RZ, 0xc0, !PT ;  /* 0x000001bf00ff7812 */ /* 0x000fda000780c0ff */
[----:B------:R-:W-:Y:S05]  /*f350*/  @!P0 BRA `(.L_x_62) ;  /* 0x0000000000408947 */ /* 0x000fea0003800000 */
[----:B------:R-:W-:Y:S01]  /*f360*/  MOV R14, 0x0 ;  /* 0x00000000000e7802 */ /* 0x000fe20000000f00 */
[----:B------:R-:W-:Y:S01]  /*f370*/  ULDC.64 UR4, c[0x4][0x70] ;  /* 0x01001c0000047ab9 */ /* 0x000fe20000000a00 */
[----:B------:R-:W-:Y:S01]  /*f380*/  ULDC.64 UR6, c[0x4][0x8] ;  /* 0x0100020000067ab9 */ /* 0x000fe20000000a00 */
[----:B--23--:R-:W-:Y:S02]  /*f390*/  MOV R4, UR4 ;  /* 0x0000000400047c02 */ /* 0x00cfe40008000f00 */
[----:B------:R-:W-:Y:S01]  /*f3a0*/  MOV R5, UR5 ;  /* 0x0000000500057c02 */ /* 0x000fe20008000f00 */
[----:B------:R-:W2:Y:S01]  /*f3b0*/  LDC.64 R14, c[0x4][R14] ;  /* 0x010000000e0e7b82 */ /* 0x000ea20000000a00 */
[----:B------:R-:W-:Y:S01]  /*f3c0*/  ULDC.64 UR4, c[0x4][0x78] ;  /* 0x01001e0000047ab9 */ /* 0x000fe20000000a00 */
[----:B------:R-:W-:Y:S02]  /*f3d0*/  MOV R10, UR6 ;  /* 0x00000006000a7c02 */ /* 0x000fe40008000f00 */
[----:B------:R-:W-:-:S02]  /*f3e0*/  MOV R6, UR4 ;  /* 0x0000000400067c02 */ /* 0x000fc40008000f00 */
[----:B------:R-:W-:Y:S02]  /*f3f0*/  MOV R7, UR5 ;  /* 0x0000000500077c02 */ /* 0x000fe40008000f00 */
[----:B------:R-:W-:Y:S02]  /*f400*/  MOV R11, UR7 ;  /* 0x00000007000b7c02 */ /* 0x000fe40008000f00 */
[----:B------:R-:W-:Y:S02]  /*f410*/  MOV R8, 0x70 ;  /* 0x0000007000087802 */ /* 0x000fe40000000f00 */
[----:B------:R-:W-:Y:S02]  /*f420*/  MOV R12, 0x1 ;  /* 0x00000001000c7802 */ /* 0x000fe40000000f00 */
[----:B------:R-:W-:-:S07]  /*f430*/  MOV R13, RZ ;  /* 0x000000ff000d7202 */ /* 0x000fce0000000f00 */
[----:B------:R-:W-:-:S07]  /*f440*/  LEPC R20, `(.L_x_62) ;  /* 0x000000001014794e */ /* 0x000fce0000000000 */
[----:B-12-45:R-:W-:Y:S05]  /*f450*/  CALL.ABS.NOINC R14 ;  /* 0x000000000e007343 */ /* 0x036fea0003c00000 */
.L_x_62:
[----:B------:R-:W-:Y:S02]  /*f460*/  R2UR UR5, R16 ;  /* 0x00000000100572ca */ /* 0x000fe400000e0000 */
[----:B------:R-:W-:-:S11]  /*f470*/  R2UR UR4, R2 ;  /* 0x00000000020472ca */ /* 0x000fd600000e0000 */
[----:B------:R-:W-:Y:S02]  /*f480*/  MOV R17, UR5 ;  /* 0x0000000500117c02 */ /* 0x000fe40008000f00 */
[----:B------:R-:W-:-:S05]  /*f490*/  MOV R0, UR4 ;  /* 0x0000000400007c02 */ /* 0x000fca0008000f00 */
[----:B------:R-:W-:-:S05]  /*f4a0*/  IMAD R17, R0, 0x2200, R17 ;  /* 0x0000220000117824 */ /* 0x000fca00078e0211 */
[----:B-1----:R-:W-:-:S04]  /*f4b0*/  IADD3 R18, R17, -0x2200, RZ ;  /* 0xffffde0011127810 */ /* 0x002fc80007ffe0ff */
[----:B------:R-:W-:-:S13]  /*f4c0*/  LOP3.LUT P0, RZ, R18, 0x1b0, RZ, 0xc0, !PT ;  /* 0x000001b012ff7812 */ /* 0x000fda000780c0ff */
[----:B------:R-:W-:Y:S05]  /*f4d0*/  @!P0 BRA `(.L_x_63) ;  /* 0x0000000000408947 */ /* 0x000fea0003800000 */
[----:B------:R-:W-:Y:S01]  /*f4e0*/  MOV R14, 0x0 ;  /* 0x00000000000e7802 */ /* 0x000fe20000000f00 */
[----:B------:R-:W-:Y:S01]  /*f4f0*/  ULDC.64 UR4, c[0x4][0x70] ;  /* 0x01001c0000047ab9 */ /* 0x000fe20000000a00 */
[----:B------:R-:W-:Y:S01]  /*f500*/  ULDC.64 UR6, c[0x4][0x78] ;  /* 0x01001e0000067ab9 */ /* 0x000fe20000000a00 */
[----:B--23--:R-:W-:Y:S02]  /*f510*/  MOV R4, UR4 ;  /* 0x0000000400047c02 */ /* 0x00cfe40008000f00 */
[----:B------:R-:W-:Y:S01]  /*f520*/  MOV R5, UR5 ;  /* 0x0000000500057c02 */ /* 0x000fe20008000f00 */
[----:B------:R-:W1:Y:S01]  /*f530*/  LDC.64 R14, c[0x4][R14] ;  /* 0x010000000e0e7b82 */ /* 0x000e620000000a00 */
        /* <DEDUP_REMOVED lines=9> */
[----:B-1--45:R-:W-:Y:S05]  /*f5d0*/  CALL.ABS.NOINC R14 ;  /* 0x000000000e007343 */ /* 0x032fea0003c00000 */
.L_x_63:
[----:B--23--:R-:W1:Y:S01]  /*f5e0*/  S2R R5, SR_TID.X ;  /* 0x0000000000057919 */ /* 0x00ce620000002100 */
[----:B------:R-:W-:Y:S01]  /*f5f0*/  ULDC.64 UR4, c[0x0][0x730] ;  /* 0x0001cc0000047ab9 */ /* 0x000fe20000000a00 */
[----:B------:R-:W-:Y:S02]  /*f600*/  IADD3 R23, R23, 0x1f, RZ ;  /* 0x0000001f17177810 */ /* 0x000fe40007ffe0ff */
[----:B------:R-:W-:Y:S02]  /*f610*/  ISETP.NE.U32.AND P0, PT, RZ, UR4, PT ;  /* 0x00000004ff007c0c */ /* 0x000fe4000bf05070 */
[----:B------:R-:W-:Y:S02]  /*f620*/  ISETP.GT.U32.AND P1, PT, R23, 0x3e, PT ;  /* 0x0000003e1700780c */ /* 0x000fe40003f24070 */
[----:B------:R-:W-:-:S13]  /*f630*/  ISETP.NE.AND.EX P0, PT, RZ, UR5, PT, P0 ;  /* 0x00000005ff007c0c */ /* 0x000fda000bf05300 */
[----:B----45:R-:W2:Y:S01]  /*f640*/  @P0 LDC R19, c[0x0][0x720] ;  /* 0x0001c800ff130b82 */ /* 0x030ea20000000800 */
[----:B-1----:R-:W-:Y:S02]  /*f650*/  SHF.L.U32 R0, R5, 0x5, RZ ;  /* 0x0000000505007819 */ /* 0x002fe400000006ff */
[----:B------:R-:W-:Y:S02]  /*f660*/  SHF.R.U32.HI R4, RZ, 0x1, R5 ;  /* 0x00000001ff047819 */ /* 0x000fe40000011605 */
[C---:B------:R-:W-:Y:S02]  /*f670*/  LOP3.LUT R3, R0.reuse, 0xc0, RZ, 0xc0, !PT ;  /* 0x000000c000037812 */ /* 0x040fe400078ec0ff */
[----:B------:R-:W-:Y:S02]  /*f680*/  LOP3.LUT R6, R0, 0x20, RZ, 0xc0, !PT ;  /* 0x0000002000067812 */ /* 0x000fe400078ec0ff */
[----:B------:R-:W-:Y:S02]  /*f690*/  LOP3.LUT R3, R3, 0x8, R4, 0xf8, !PT ;  /* 0x0000000803037812 */ /* 0x000fe400078ef804 */
[----:B------:R-:W-:-:S02]  /*f6a0*/  SHF.L.U32 R4, R5, 0x2, RZ ;  /* 0x0000000205047819 */ /* 0x000fc400000006ff */
[----:B------:R-:W-:Y:S01]  /*f6b0*/  LEA R6, R25, R6, 0x9 ;  /* 0x0000000619067211 */ /* 0x000fe200078e48ff */
[-C--:B--2---:R-:W-:Y:S01]  /*f6c0*/  FMUL R11, R198, R19.reuse ;  /* 0x00000013c60b7220 */ /* 0x084fe20000400000 */
[----:B------:R-:W-:Y:S01]  /*f6d0*/  LOP3.LUT R3, R3, 0x18, R4, 0x78, !PT ;  /* 0x0000001803037812 */ /* 0x000fe200078e7804 */
[-C--:B------:R-:W-:Y:S01]  /*f6e0*/  FMUL R26, R26, R19.reuse ;  /* 0x000000131a1a7220 */ /* 0x080fe20000400000 */
[----:B------:R-:W-:Y:S01]  /*f6f0*/  LOP3.LUT R0, R0, 0x100, RZ, 0xc0, !PT ;  /* 0x0000010000007812 */ /* 0x000fe200078ec0ff */
[-C--:B------:R-:W-:Y:S01]  /*f700*/  FMUL R4, R184, R19.reuse ;  /* 0x00000013b8047220 */ /* 0x080fe20000400000 */
[----:B------:R-:W-:Y:S01]  /*f710*/  LOP3.LUT P0, RZ, R5, 0x4, RZ, 0xc0, !PT ;  /* 0x0000000405ff7812 */ /* 0x000fe2000780c0ff */
[-C--:B------:R-:W-:Y:S01]  /*f720*/  FMUL R185, R185, R19.reuse ;  /* 0x00000013b9b97220 */ /* 0x080fe20000400000 */
[----:B------:R-:W-:Y:S01]  /*f730*/  IADD3 R0, R3, R6, R0 ;  /* 0x0000000603007210 */ /* 0x000fe20007ffe000 */
        /* <DEDUP_REMOVED lines=12> */
[----:B------:R-:W-:Y:S01]  /*f800*/  MOV R3, 0x10 ;  /* 0x0000001000037802 */ /* 0x000fe20000000f00 */
[-C--:B------:R-:W-:Y:S01]  /*f810*/  FMUL R12, R169, R19.reuse ;  /* 0x00000013a90c7220 */ /* 0x080fe20000400000 */
[----:B------:R-:W-:Y:S01]  /*f820*/  LEA R18, R0, R18, 0x1 ;  /* 0x0000001200127211 */ /* 0x000fe200078e08ff */
        /* <DEDUP_REMOVED lines=103> */
[----:B------:R-:W-:Y:S02]  /*fea0*/  SEL R3, R3, 0xfffffff0, !P0 ;  /* 0xfffffff003037807 */ /* 0x000fe40004000000 */
[----:B------:R-:W-:Y:S01]  /*feb0*/  IADD3 R26, R18, 0x1000, RZ ;  /* 0x00001000121a7810 */ /* 0x000fe20007ffe0ff */
[----:B------:R-:W-:Y:S06]  /*fec0*/  @P1 BRA `(.L_x_64) ;  /* 0x0000000000041947 */ /* 0x000fec0003800000 */
[----:B------:R-:W-:-:S04]  /*fed0*/  DEPBAR.LE SB0, 0x1 ;  /* 0x000080400000791a */ /* 0x000fc80000000000 */
.L_x_64:
[----:B------:R-:W-:Y:S05]  /*fee0*/  WARPSYNC.ALL ;  /* 0x0000000000007948 */ /* 0x000fea0003800000 */
[----:B------:R-:W-:Y:S01]  /*fef0*/  BAR.SYNC.DEFER_BLOCKING 0x1, 0x80 ;  /* 0x0042000000007b1d */ /* 0x000fe20000010000 */
[----:B------:R-:W-:Y:S02]  /*ff00*/  LEA R0, R0, R17, 0x1 ;  /* 0x0000001100007211 */ /* 0x000fe400078e08ff */
[C---:B------:R-:W-:Y:S02]  /*ff10*/  LEA R26, R3.reuse, R26, 0x1 ;  /* 0x0000001a031a7211 */ /* 0x040fe400078e08ff */
[----:B------:R-:W-:Y:S01]  /*ff20*/  LEA R3, R3, R18, 0x1 ;  /* 0x0000001203037211 */ /* 0x000fe200078e08ff */
[----:B------:R-:W-:Y:S01]  /*ff30*/  BSSY B0, `(.L_x_65) ;  /* 0x000001e000007945 */ /* 0x000fe20003800000 */
[----:B------:R-:W-:-:S02]  /*ff40*/  F2FP.BF16.F32.PACK_AB R12, R12, R13 ;  /* 0x0000000d0c0c723e */ /* 0x000fc400000010ff */
[----:B------:R-:W-:Y:S02]  /*ff50*/  F2FP.BF16.F32.PACK_AB R13, R24, R15 ;  /* 0x0000000f180d723e */ /* 0x000fe400000010ff */
[----:B------:R-:W-:Y:S02]  /*ff60*/  F2FP.BF16.F32.PACK_AB R14, R14, R21 ;  /* 0x000000150e0e723e */ /* 0x000fe400000010ff */
[----:B------:R-:W-:Y:S02]  /*ff70*/  F2FP.BF16.F32.PACK_AB R15, R22, R23 ;  /* 0x00000017160f723e */ /* 0x000fe400000010ff */
[----:B------:R-:W-:Y:S02]  /*ff80*/  F2FP.BF16.F32.PACK_AB R20, R20, R25 ;  /* 0x000000191414723e */ /* 0x000fe400000010ff */
[----:B------:R-:W-:Y:S02]  /*ff90*/  F2FP.BF16.F32.PACK_AB R21, R179, R178 ;  /* 0x000000b2b315723e */ /* 0x000fe400000010ff */
[----:B------:R-:W-:-:S02]  /*ffa0*/  F2FP.BF16.F32.PACK_AB R22, R181, R180 ;  /* 0x000000b4b516723e */ /* 0x000fc400000010ff */
[----:B------:R-:W-:Y:S01]  /*ffb0*/  F2FP.BF16.F32.PACK_AB R23, R183, R182 ;  /* 0x000000b6b717723e */ /* 0x000fe200000010ff */
[----:B------:R1:W-:Y:S04]  /*ffc0*/  STSM.16.M88.4 [R0+-0x2200], R4 ;  /* 0xffde000400007844 */ /* 0x0003e80000000200 */
[----:B------:R1:W-:Y:S01]  /*ffd0*/  STSM.16.M88.4 [R3], R8 ;  /* 0x0000000803007844 */ /* 0x0003e20000000200 */
[----:B------:R-:W-:Y:S01]  /*ffe0*/  @!PT LDS RZ, [RZ] ;  /* 0x00000000fffff984 */ /* 0x000fe20000000800 */
[----:B------:R-:W-:Y:S01]  /*fff0*/  @!PT LDS RZ, [RZ] ;  /* 0x00000000fffff984 */ /* 0x000fe20000000800 */
[----:B------:R-:W-:Y:S01]  /*10000*/  @!PT LDS RZ, [RZ] ;  /* 0x00000000fffff984 */ /* 0x000fe20000000800 */
[----:B------:R-:W-:Y:S01]  /*10010*/  @!PT LDS RZ, [RZ] ;  /* 0x00000000fffff984 */ /* 0x000fe20000000800 */
[----:B------:R2:W-:Y:S06]  /*10020*/  MEMBAR.ALL.CTA ;  /* 0x0000000000007992 */ /* 0x0005ec0000008000 */
[----:B--2---:R-:W2:Y:S02]  /*10030*/  FENCE.VIEW.ASYNC.S ;  /* 0x00000000000073c6 */ /* 0x004ea40000000000 */
[----:B--2---:R-:W-:Y:S06]  /*10040*/  BAR.SYNC.DEFER_BLOCKING 0x1, 0x80 ;  /* 0x0042000000007b1d */ /* 0x004fec0000010000 */
[----:B------:R-:W-:Y:S05]  /*10050*/  @P1 BRA `(.L_x_66) ;  /* 0x00000000002c1947 */ /* 0x000fea0003800000 */
[----:B------:R-:W-:Y:S01]  /*10060*/  S2UR UR44, SR_CTAID.Z ;  /* 0x00000000002c79c3 */ /* 0x000fe20000002700 */
[----:B------:R-:W-:Y:S01]  /*10070*/  R2UR UR40, R17 ;  /* 0x00000000112872ca */ /* 0x000fe200000e0000 */
[----:B------:R-:W-:Y:S01]  /*10080*/  ULDC.64 UR4, c[0x0][0x198] ;  /* 0x0000660000047ab9 */ /* 0x000fe20000000a00 */
[----:B------:R-:W-:Y:S01]  /*10090*/  UMOV UR41, URZ ;  /* 0x0000003f00297c82 */ /* 0x000fe20008000000 */
[----:B------:R-:W-:-:S04]  /*100a0*/  UIADD3 UR4, UP0, UR4, 0x670, URZ ;  /* 0x0000067004047890 */ /* 0x000fc8000ff1e03f */
[----:B------:R-:W2:Y:S01]  /*100b0*/  S2UR UR43, SR_CTAID.Y ;  /* 0x00000000002b79c3 */ /* 0x000ea20000002600 */
[----:B------:R-:W-:-:S05]  /*100c0*/  UIADD3.X UR5, URZ, UR5, URZ, UP0, !UPT ;  /* 0x000000053f057290 */ /* 0x000fca00087fe43f */
[----:B------:R-:W-:-:S09]  /*100d0*/  UIADD3 UR40, UR40, -0x2200, URZ ;  /* 0xffffde0028287890 */ /* 0x000fd2000fffe03f */
[----:B--2---:R2:W-:Y:S01]  /*100e0*/  UTMASTG.4D [UR40], [UR4] ;  /* 0x00000028040073b5 */ /* 0x0045e20008018000 */
[----:B------:R0:W-:Y:S01]  /*100f0*/  UTMACMDFLUSH ;  /* 0x00000000000079b7 */ /* 0x0001e20000000000 */
[----:B--2---:R-:W-:-:S04]  /*10100*/  DEPBAR.LE SB0, 0x1 ;  /* 0x000080400000791a */ /* 0x004fc80000000000 */
.L_x_66:
[----:B------:R-:W-:Y:S05]  /*10110*/  BSYNC B0 ;  /* 0x0000000000007941 */ /* 0x000fea0003800000 */
.L_x_65:
[----:B------:R-:W-:Y:S01]  /*10120*/  BAR.SYNC.DEFER_BLOCKING 0x1, 0x80 ;  /* 0x0042000000007b1d */ /* 0x000fe20000010000 */
[----:B-1----:R-:W-:Y:S02]  /*10130*/  F2FP.BF16.F32.PACK_AB R4, R153, R152 ;  /* 0x000000989904723e */ /* 0x002fe400000010ff */
[----:B------:R-:W-:Y:S02]  /*10140*/  F2FP.BF16.F32.PACK_AB R5, R155, R154 ;  /* 0x0000009a9b05723e */ /* 0x000fe400000010ff */
[----:B------:R-:W-:Y:S01]  /*10150*/  F2FP.BF16.F32.PACK_AB R6, R157, R156 ;  /* 0x0000009c9d06723e */ /* 0x000fe200000010ff */
[----:B------:R-:W-:Y:S01]  /*10160*/  BSSY B0, `(.L_x_67) ;  /* 0x000001c000007945 */ /* 0x000fe20003800000 */
[----:B------:R-:W-:Y:S02]  /*10170*/  F2FP.BF16.F32.PACK_AB R7, R159, R158 ;  /* 0x0000009e9f07723e */ /* 0x000fe400000010ff */
[----:B------:R-:W-:Y:S02]  /*10180*/  F2FP.BF16.F32.PACK_AB R8, R161, R160 ;  /* 0x000000a0a108723e */ /* 0x000fe400000010ff */
[----:B------:R-:W-:-:S02]  /*10190*/  F2FP.BF16.F32.PACK_AB R9, R163, R162 ;  /* 0x000000a2a309723e */ /* 0x000fc400000010ff */
[----:B------:R-:W-:Y:S02]  /*101a0*/  F2FP.BF16.F32.PACK_AB R10, R165, R164 ;  /* 0x000000a4a50a723e */ /* 0x000fe400000010ff */
[----:B------:R-:W-:Y:S01]  /*101b0*/  F2FP.BF16.F32.PACK_AB R11, R167, R166 ;  /* 0x000000a6a70b723e */ /* 0x000fe200000010ff */
[----:B------:R1:W-:Y:S04]  /*101c0*/  STSM.16.M88.4 [R18+0x1000], R12 ;  /* 0x0010000c12007844 */ /* 0x0003e80000000200 */
[----:B------:R1:W-:Y:S01]  /*101d0*/  STSM.16.M88.4 [R3+0x1000], R20 ;  /* 0x0010001403007844 */ /* 0x0003e20000000200 */
        /* <DEDUP_REMOVED lines=11> */
[----:B------:R-:W-:Y:S01]  /*10290*/  UMOV UR9, 0x20 ;  /* 0x0000002000097882 */ /* 0x000fe20000000000 */
[----:B------:R-:W-:Y:S01]  /*102a0*/  UIADD3 UR4, UP0, UR4, 0x670, URZ ;  /* 0x0000067004047890 */ /* 0x000fe2000ff1e03f */
[----:B------:R-:W-:-:S03]  /*102b0*/  UMOV UR10, UR42 ;  /* 0x0000002a000a7c82 */ /* 0x000fc60008000000 */
[----:B------:R-:W2:Y:S01]  /*102c0*/  S2UR UR11, SR_CTAID.Y ;  /* 0x00000000000b79c3 */ /* 0x000ea20000002600 */
[----:B------:R-:W-:-:S05]  /*102d0*/  UIADD3.X UR5, URZ, UR5, URZ, UP0, !UPT ;  /* 0x000000053f057290 */ /* 0x000fca00087fe43f */
[----:B------:R-:W-:-:S09]  /*102e0*/  UIADD3 UR8, UR8, -0x1200, URZ ;  /* 0xffffee0008087890 */ /* 0x000fd2000fffe03f */
[----:B--2---:R2:W-:Y:S01]  /*102f0*/  UTMASTG.4D [UR8], [UR4] ;  /* 0x00000008040073b5 */ /* 0x0045e20008018000 */
[----:B------:R0:W-:Y:S01]  /*10300*/  UTMACMDFLUSH ;  /* 0x00000000000079b7 */ /* 0x0001e20000000000 */
[----:B--2---:R-:W-:-:S04]  /*10310*/  DEPBAR.LE SB0, 0x1 ;  /* 0x000080400000791a */ /* 0x004fc80000000000 */
.L_x_68:
[----:B------:R-:W-:Y:S05]  /*10320*/  BSYNC B0 ;  /* 0x0000000000007941 */ /* 0x000fea0003800000 */
.L_x_67:
        /* <DEDUP_REMOVED lines=10> */
[----:B------:R1:W-:Y:S04]  /*103d0*/  STSM.16.M88.4 [R18], R4 ;  /* 0x0000000412007844 */ /* 0x0003e80000000200 */
        /* <DEDUP_REMOVED lines=21> */
.L_x_70:
[----:B------:R-:W-:Y:S05]  /*10530*/  BSYNC B0 ;  /* 0x0000000000007941 */ /* 0x000fea0003800000 */
.L_x_69:
[----:B------:R-:W-:Y:S01]  /*10540*/  BAR.SYNC.DEFER_BLOCKING 0x1, 0x80 ;  /* 0x0042000000007b1d */ /* 0x000fe20000010000 */
[----:B------:R-:W-:Y:S02]  /*10550*/  F2FP.BF16.F32.PACK_AB R120, R121, R120 ;  /* 0x000000787978723e */ /* 0x000fe400000010ff */
        /* <DEDUP_REMOVED lines=9> */
[----:B------:R2:W-:Y:S01]  /*105f0*/  STSM.16.M88.4 [R26], R20 ;  /* 0x000000141a007844 */ /* 0x0005e20000000200 */
[----:B------:R-:W-:Y:S01]  /*10600*/  @!PT LDS RZ, [RZ] ;  /* 0x00000000fffff984 */ /* 0x000fe20000000800 */
[----:B------:R-:W-:Y:S01]  /*10610*/  @!PT LDS RZ, [RZ] ;  /* 0x00000000fffff984 */ /* 0x000fe20000000800 */
[----:B------:R-:W-:Y:S01]  /*10620*/  @!PT LDS RZ, [RZ] ;  /* 0x00000000fffff984 */ /* 0x000fe20000000800 */
[----:B------:R-:W-:Y:S01]  /*10630*/  @!PT LDS RZ, [RZ] ;  /* 0x00000000fffff984 */ /* 0x000fe20000000800 */
[----:B------:R3:W-:Y:S06]  /*10640*/  MEMBAR.ALL.CTA ;  /* 0x0000000000007992 */ /* 0x0007ec0000008000 */
[----:B---3--:R-:W3:Y:S02]  /*10650*/  FENCE.VIEW.ASYNC.S ;  /* 0x00000000000073c6 */ /* 0x008ee40000000000 */
[----:B---3--:R-:W-:Y:S06]  /*10660*/  BAR.SYNC.DEFER_BLOCKING 0x1, 0x80 ;  /* 0x0042000000007b1d */ /* 0x008fec0000010000 */
[----:B------:R-:W-:Y:S05]  /*10670*/  @P1 BRA `(.L_x_72) ;  /* 0x0000000000301947 */ /* 0x000fea0003800000 */
[----:B------:R-:W-:Y:S01]  /*10680*/  S2UR UR12, SR_CTAID.Z ;  /* 0x00000000000c79c3 */ /* 0x000fe20000002700 */
[----:B------:R-:W-:Y:S01]  /*10690*/  R2UR UR8, R17 ;  /* 0x00000000110872ca */ /* 0x000fe200000e0000 */
[----:B------:R-:W-:Y:S01]  /*106a0*/  ULDC.64 UR4, c[0x0][0x198] ;  /* 0x0000660000047ab9 */ /* 0x000fe20000000a00 */
[----:B------:R-:W-:Y:S01]  /*106b0*/  UMOV UR9, 0x60 ;  /* 0x0000006000097882 */ /* 0x000fe20000000000 */
[----:B------:R-:W-:Y:S01]  /*106c0*/  UIADD3 UR4, UP0, UR4, 0x670, URZ ;  /* 0x0000067004047890 */ /* 0x000fe2000ff1e03f */
[----:B------:R-:W-:-:S03]  /*106d0*/  UMOV UR10, UR42 ;  /* 0x0000002a000a7c82 */ /* 0x000fc60008000000 */
[----:B------:R-:W3:Y:S01]  /*106e0*/  S2UR UR11, SR_CTAID.Y ;  /* 0x00000000000b79c3 */ /* 0x000ee20000002600 */
[----:B------:R-:W-:-:S05]  /*106f0*/  UIADD3.X UR5, URZ, UR5, URZ, UP0, !UPT ;  /* 0x000000053f057290 */ /* 0x000fca00087fe43f */
[----:B------:R-:W-:-:S09]  /*10700*/  UIADD3 UR8, UR8, -0x1200, URZ ;  /* 0xffffee0008087890 */ /* 0x000fd2000fffe03f */
[----:B---3--:R3:W-:Y:S01]  /*10710*/  UTMASTG.4D [UR8], [UR4] ;  /* 0x00000008040073b5 */ /* 0x0087e20008018000 */
[----:B------:R0:W-:Y:S01]  /*10720*/  UTMACMDFLUSH ;  /* 0x00000000000079b7 */ /* 0x0001e20000000000 */
[----:B---3--:R-:W-:-:S04]  /*10730*/  DEPBAR.LE SB0, 0x1 ;  /* 0x000080400000791a */ /* 0x008fc80000000000 */
.L_x_72:
[----:B------:R-:W-:Y:S05]  /*10740*/  BSYNC B0 ;  /* 0x0000000000007941 */ /* 0x000fea0003800000 */
.L_x_71:
        /* <DEDUP_REMOVED lines=17> */
[----:B----4-:R-:W4:Y:S02]  /*10860*/  FENCE.VIEW.ASYNC.S ;  /* 0x00000000000073c6 */ /* 0x010f240000000000 */
[----:B----4-:R-:W-:Y:S06]  /*10870*/  BAR.SYNC.DEFER_BLOCKING 0x1, 0x80 ;  /* 0x0042000000007b1d */ /* 0x010fec0000010000 */
[----:B------:R-:W-:Y:S05]  /*10880*/  @P1 BRA `(.L_x_74) ;  /* 0x0000000000301947 */ /* 0x000fea0003800000 */
[----:B------:R-:W-:Y:S01]  /*10890*/  S2UR UR12, SR_CTAID.Z ;  /* 0x00000000000c79c3 */ /* 0x000fe20000002700 */
[----:B------:R-:W-:Y:S01]  /*108a0*/  R2UR UR8, R17 ;  /* 0x00000000110872ca */ /* 0x000fe200000e0000 */
[----:B------:R-:W-:Y:S01]  /*108b0*/  ULDC.64 UR4, c[0x0][0x198] ;  /* 0x0000660000047ab9 */ /* 0x000fe20000000a00 */
[----:B------:R-:W-:Y:S01]  /*108c0*/  UMOV UR9, 0x80 ;  /* 0x0000008000097882 */ /* 0x000fe20000000000 */
[----:B------:R-:W-:Y:S01]  /*108d0*/  UIADD3 UR4, UP0, UR4, 0x670, URZ ;  /* 0x0000067004047890 */ /* 0x000fe2000ff1e03f */
[----:B------:R-:W-:-:S03]  /*108e0*/  UMOV UR10, UR42 ;  /* 0x0000002a000a7c82 */ /* 0x000fc60008000000 */
[----:B------:R-:W4:Y:S01]  /*108f0*/  S2UR UR11, SR_CTAID.Y ;  /* 0x00000000000b79c3 */ /* 0x000f220000002600 */
[----:B------:R-:W-:-:S05]  /*10900*/  UIADD3.X UR5, URZ, UR5, URZ, UP0, !UPT ;  /* 0x000000053f057290 */ /* 0x000fca00087fe43f */
[----:B------:R-:W-:-:S09]  /*10910*/  UIADD3 UR8, UR8, -0x2200, URZ ;  /* 0xffffde0008087890 */ /* 0x000fd2000fffe03f */
[----:B----4-:R4:W-:Y:S01]  /*10920*/  UTMASTG.4D [UR8], [UR4] ;  /* 0x00000008040073b5 */ /* 0x0109e20008018000 */
[----:B------:R0:W-:Y:S01]  /*10930*/  UTMACMDFLUSH ;  /* 0x00000000000079b7 */ /* 0x0001e20000000000 */
[----:B----4-:R-:W-:-:S04]  /*10940*/  DEPBAR.LE SB0, 0x1 ;  /* 0x000080400000791a */ /* 0x010fc80000000000 */
.L_x_74:
[----:B------:R-:W-:Y:S05]  /*10950*/  BSYNC B0 ;  /* 0x0000000000007941 */ /* 0x000fea0003800000 */
.L_x_73:
        /* <DEDUP_REMOVED lines=17> */
[----:B-----5:R-:W5:Y:S02]  /*10a70*/  FENCE.VIEW.ASYNC.S ;  /* 0x00000000000073c6 */ /* 0x020f640000000000 */
[----:B-----5:R-:W-:Y:S06]  /*10a80*/  BAR.SYNC.DEFER_BLOCKING 0x1, 0x80 ;  /* 0x0042000000007b1d */ /* 0x020fec0000010000 */
[----:B------:R-:W-:Y:S05]  /*10a90*/  @P1 BRA `(.L_x_76) ;  /* 0x0000000000301947 */ /* 0x000fea0003800000 */
[----:B------:R-:W-:Y:S01]  /*10aa0*/  S2UR UR12, SR_CTAID.Z ;  /* 0x00000000000c79c3 */ /* 0x000fe20000002700 */
[----:B------:R-:W-:Y:S01]  /*10ab0*/  R2UR UR8, R17 ;  /* 0x00000000110872ca */ /* 0x000fe200000e0000 */
[----:B------:R-:W-:Y:S01]  /*10ac0*/  ULDC.64 UR4, c[0x0][0x198] ;  /* 0x0000660000047ab9 */ /* 0x000fe20000000a00 */
[----:B------:R-:W-:Y:S01]  /*10ad0*/  UMOV UR9, 0xa0 ;  /* 0x000000a000097882 */ /* 0x000fe20000000000 */
[----:B------:R-:W-:Y:S01]  /*10ae0*/  UIADD3 UR4, UP0, UR4, 0x670, URZ ;  /* 0x0000067004047890 */ /* 0x000fe2000ff1e03f */
[----:B------:R-:W-:-:S03]  /*10af0*/  UMOV UR10, UR42 ;  /* 0x0000002a000a7c82 */ /* 0x000fc60008000000 */
[----:B------:R-:W5:Y:S01]  /*10b00*/  S2UR UR11, SR_CTAID.Y ;  /* 0x00000000000b79c3 */ /* 0x000f620000002600 */
[----:B------:R-:W-:-:S05]  /*10b10*/  UIADD3.X UR5, URZ, UR5, URZ, UP0, !UPT ;  /* 0x000000053f057290 */ /* 0x000fca00087fe43f */
[----:B------:R-:W-:-:S09]  /*10b20*/  UIADD3 UR8, UR8, -0x1200, URZ ;  /* 0xffffee0008087890 */ /* 0x000fd2000fffe03f */
[----:B-----5:R1:W-:Y:S01]  /*10b30*/  UTMASTG.4D [UR8], [UR4] ;  /* 0x00000008040073b5 */ /* 0x0203e20008018000 */
[----:B------:R0:W-:Y:S01]  /*10b40*/  UTMACMDFLUSH ;  /* 0x00000000000079b7 */ /* 0x0001e20000000000 */
[----:B-1----:R-:W-:-:S04]  /*10b50*/  DEPBAR.LE SB0, 0x1 ;  /* 0x000080400000791a */ /* 0x002fc80000000000 */
.L_x_76:
[----:B------:R-:W-:Y:S05]  /*10b60*/  BSYNC B0 ;  /* 0x0000000000007941 */ /* 0x000fea0003800000 */
.L_x_75:
[----:B------:R-:W-:Y:S06]  /*10b70*/  BAR.SYNC.DEFER_BLOCKING 0x1, 0x80 ;  /* 0x0042000000007b1d */ /* 0x000fec0000010000 */
[----:B------:R-:W-:Y:S01]  /*10b80*/  BSSY B0, `(.L_x_77) ;  /* 0x0000016000007945 */ /* 0x000fe20003800000 */
[----:B------:R1:W-:Y:S04]  /*10b90*/  STSM.16.M88.4 [R18], R88 ;  /* 0x0000005812007844 */ /* 0x0003e80000000200 */
        /* <DEDUP_REMOVED lines=18> */
[----:B-----5:R1:W-:Y:S02]  /*10cc0*/  UTMASTG.4D [UR8], [UR4] ;  /* 0x00000008040073b5 */ /* 0x0203e40008018000 */
[----:B-1----:R0:W-:Y:S02]  /*10cd0*/  UTMACMDFLUSH ;  /* 0x00000000000079b7 */ /* 0x0021e40000000000 */
.L_x_78:
[----:B------:R-:W-:Y:S05]  /*10ce0*/  BSYNC B0 ;  /* 0x0000000000007941 */ /* 0x000fea0003800000 */
.L_x_77:
[----:B------:R-:W-:Y:S01]  /*10cf0*/  R2UR UR4, R2 ;  /* 0x00000000020472ca */ /* 0x000fe200000e0000 */
[----:B------:R-:W-:-:S04]  /*10d00*/  DEPBAR.LE SB0, 0x0 ;  /* 0x000080000000791a */ /* 0x000fc80000000000 */
[----:B------:R-:W-:-:S08]  /*10d10*/  R2UR UR5, R16 ;  /* 0x00000000100572ca */ /* 0x000fd000000e0000 */
[----:B------:R-:W-:-:S04]  /*10d20*/  UIADD3 UR4, UR4, -0x1, URZ ;  /* 0xffffffff04047890 */ /* 0x000fc8000fffe03f */
[----:B------:R-:W-:-:S04]  /*10d30*/  USHF.L.U32 UR4, UR4, 0x3, URZ ;  /* 0x0000000304047899 */ /* 0x000fc8000800063f */
[----:B------:R-:W-:-:S04]  /*10d40*/  ULOP3.LUT UR4, UR4, 0x8, URZ, 0xe2, !UPT ;  /* 0x0000000804047892 */ /* 0x000fc8000f8ee23f */
[----:B------:R-:W-:-:S06]  /*10d50*/  ULOP3.LUT UR4, UR4, 0x18, URZ, 0x3c, !UPT ;  /* 0x0000001804047892 */ /* 0x000fcc000f8e3c3f */
[----:B------:R-:W-:-:S04]  /*10d60*/  MOV R0, UR4 ;  /* 0x0000000400007c02 */ /* 0x000fc80008000f00 */
[----:B------:R-:W-:Y:S01]  /*10d70*/  SYNCS.ARRIVE.TRANS64.A1T0 RZ, [R0+UR5+0x54090], RZ ;  /* 0x054090ff00ff79a7 */ /* 0x000fe20008100005 */
[----:B------:R-:W-:Y:S05]  /*10d80*/  EXIT ;  /* 0x000000000000794d */ /* 0x000fea0003800000 */
.L_x_6:
[----:B------:R-:W-:-:S08]  /*10d90*/  UISETP.NE.AND UP0, UPT, UR8, 0x1, UPT ;  /* 0x000000010800788c */ /* 0x000fd0000bf05270 */
[----:B------:R-:W1:-:S00]  /*10da0*/  USETMAXREG.DEALLOC.CTAPOOL 0x18 ;  /* 0x00000018000079c8 */ /* 0x000e4000080e0500 */
[----:B------:R-:W-:-:S13]  /*10db0*/  PLOP3.LUT P0, PT, PT, PT, UP0, 0x80, 0x0 ;  /* 0x000000000000781c */ /* 0x000fda0003f0f008 */
[----:B------:R-:W-:Y:S05]  /*10dc0*/  @P0 EXIT ;  /* 0x000000000000094d */ /* 0x000fea0003800000 */
[----:B------:R-:W2:Y:S01]  /*10dd0*/  S2UR UR11, SR_CTAID.X ;  /* 0x00000000000b79c3 */ /* 0x000ea20000002500 */
[----:B------:R-:W-:Y:S01]  /*10de0*/  ELECT P3, URZ, PT ;  /* 0x00000000003f782f */ /* 0x000fe20003860000 */
[----:B------:R-:W-:Y:S01]  /*10df0*/  BSSY B0, `(.L_x_79) ;  /* 0x0000049000007945 */ /* 0x000fe20003800000 */
[----:B-1----:R-:W-:Y:S02]  /*10e00*/  MOV R2, RZ ;  /* 0x000000ff00027202 */ /* 0x002fe40000000f00 */
[----:B------:R-:W-:Y:S02]  /*10e10*/  MOV R8, RZ ;  /* 0x000000ff00087202 */ /* 0x000fe40000000f00 */
[----:B------:R-:W-:Y:S01]  /*10e20*/  MOV R4, RZ ;  /* 0x000000ff00047202 */ /* 0x000fe20000000f00 */
[----:B------:R-:W1:Y:S08]  /*10e30*/  S2UR UR60, SR_CTAID.Y ;  /* 0x00000000003c79c3 */ /* 0x000e700000002600 */
[----:B------:R-:W3:Y:S01]  /*10e40*/  S2UR UR61, SR_CTAID.Z ;  /* 0x00000000003d79c3 */ /* 0x000ee20000002700 */
[----:B--2---:R-:W-:Y:S01]  /*10e50*/  USHF.L.U32 UR11, UR11, 0x7, URZ ;  /* 0x000000070b0b7899 */ /* 0x004fe2000800063f */
[----:B------:R-:W-:Y:S11]  /*10e60*/  @!P3 BRA `(.L_x_80) ;  /* 0x000000040004b947 */ /* 0x000ff60003800000 */
[----:B------:R-:W2:Y:S01]  /*10e70*/  S2R R4, SR_CgaCtaId ;  /* 0x0000000000047919 */ /* 0x000ea20000008800 */
[----:B------:R-:W-:Y:S02]  /*10e80*/  MOV R3, 0x400 ;  /* 0x0000040000037802 */ /* 0x000fe40000000f00 */
[----:B------:R-:W-:Y:S02]  /*10e90*/  MOV R5, 0x1 ;  /* 0x0000000100057802 */ /* 0x000fe40000000f00 */
[----:B--2---:R-:W-:Y:S02]  /*10ea0*/  LEA R4, R4, R3, 0x18 ;  /* 0x0000000304047211 */ /* 0x004fe400078ec0ff */
[----:B------:R-:W-:-:S04]  /*10eb0*/  SHF.L.U32 R3, R5, 0x1f, RZ ;  /* 0x0000001f05037819 */ /* 0x000fc800000006ff */
[----:B------:R-:W2:Y:S02]  /*10ec0*/  SYNCS.PHASECHK.TRANS64.TRYWAIT P0, [R4+URZ+0x54060], R3 ;  /* 0x05406003040075a7 */ /* 0x000ea4000800017f */
[----:B--2---:R-:W-:Y:S05]  /*10ed0*/  @!P0 BRA `(.L_x_81) ;  /* 0x0000002000188947 */ /* 0x004fea0003800000 */
.L_x_118:
[----:B------:R-:W-:Y:S01]  /*10ee0*/  ULOP3.LUT UR4, UR15, 0x2, URZ, 0xfc, !UPT ;  /* 0x000000020f047892 */ /* 0x000fe2000f8efc3f */
[----:B--2---:R-:W-:-:S03]  /*10ef0*/  @P2 MOV R3, 0x7000 ;  /* 0x0000700000032802 */ /* 0x004fc60000000f00 */
[----:B------:R-:W-:Y:S01]  /*10f00*/  UPRMT UR4, UR4, 0x9910, URZ ;  /* 0x0000991004047896 */ /* 0x000fe2000800003f */
[----:B------:R2:W-:Y:S03]  /*10f10*/  @P2 SYNCS.ARRIVE.TRANS64 RZ, [R4+URZ+0x54050], R3 ;  /* 0x0540500304ff29a7 */ /* 0x0005e6000800003f */
[----:B------:R-:W-:-:S06]  /*10f20*/  UISETP.NE.AND UP0, UPT, UR4, 0x2, UPT ;  /* 0x000000020400788c */ /* 0x000fcc000bf05270 */
[----:B------:R-:W-:-:S13]  /*10f30*/  PLOP3.LUT P0, PT, PT, PT, UP0, 0x80, 0x0 ;  /* 0x000000000000781c */ /* 0x000fda0003f0f008 */
[----:B--2---:R-:W-:Y:S05]  /*10f40*/  @P0 BRA `(.L_x_82) ;  /* 0x0000000000040947 */ /* 0x004fea0003800000 */
[----:B-1-3--:R-:W-:Y:S01]  /*10f50*/  BPT.TRAP 0x1 ;  /* 0x000000040000795c */ /* 0x00afe20000300000 */
.L_x_82:
[----:B------:R-:W-:-:S04]  /*10f60*/  LOP3.LUT P0, RZ, R0, 0x1f, RZ, 0xc0, !PT ;  /* 0x0000001f00ff7812 */ /* 0x000fc8000780c0ff */
[----:B------:R-:W-:-:S13]  /*10f70*/  PLOP3.LUT P0, PT, P0, P2, PT, 0x2a, 0x0 ;  /* 0x000000000000781c */ /* 0x000fda0000704572 */
[----:B------:R-:W-:Y:S05]  /*10f80*/  @P0 BRA `(.L_x_83) ;  /* 0x0000000000040947 */ /* 0x000fea0003800000 */
[----:B-1-3--:R-:W-:Y:S01]  /*10f90*/  BPT.TRAP 0x1 ;  /* 0x000000040000795c */ /* 0x00afe20000300000 */
.L_x_83:
[----:B------:R-:W-:Y:S01]  /*10fa0*/  R2UR UR8, R4 ;  /* 0x00000000040872ca */ /* 0x000fe200000e0000 */
[----:B------:R-:W-:Y:S01]  /*10fb0*/  ULDC.64 UR4, c[0x0][0x198] ;  /* 0x0000660000047ab9 */ /* 0x000fe20000000a00 */
[----:B------:R-:W-:Y:S01]  /*10fc0*/  UMOV UR6, 0x0 ;  /* 0x0000000000067882 */ /* 0x000fe20000000000 */
[----:B------:R-:W-:Y:S01]  /*10fd0*/  UIADD3 UR4, UP0, UR4, 0xf0, URZ ;  /* 0x000000f004047890 */ /* 0x000fe2000ff1e03f */
[----:B------:R-:W-:Y:S01]  /*10fe0*/  MOV R8, 0x40 ;  /* 0x0000004000087802 */ /* 0x000fe20000000f00 */
[----:B------:R-:W-:Y:S01]  /*10ff0*/  UMOV UR7, 0x10000000 ;  /* 0x1000000000077882 */ /* 0x000fe20000000000 */
[----:B------:R-:W-:Y:S01]  /*11000*/  UMOV UR10, URZ ;  /* 0x0000003f000a7c82 */ /* 0x000fe20008000000 */
[----:B------:R-:W-:Y:S01]  /*11010*/  UIADD3.X UR5, URZ, UR5, URZ, UP0, !UPT ;  /* 0x000000053f057290 */ /* 0x000fe200087fe43f */
[----:B------:R-:W-:Y:S01]  /*11020*/  MOV R4, 0x1 ;  /* 0x0000000100047802 */ /* 0x000fe20000000f00 */
[----:B-1----:R-:W-:Y:S01]  /*11030*/  UMOV UR12, UR60 ;  /* 0x0000003c000c7c82 */ /* 0x002fe20008000000 */
[----:B---3--:R-:W-:Y:S01]  /*11040*/  UMOV UR13, UR61 ;  /* 0x0000003d000d7c82 */ /* 0x008fe20008000000 */
[----:B------:R-:W-:Y:S01]  /*11050*/  UMOV UR18, 0x20 ;  /* 0x0000002000127882 */ /* 0x000fe20000000000 */
[----:B------:R-:W-:Y:S01]  /*11060*/  UMOV UR19, UR11 ;  /* 0x0000000b00137c82 */ /* 0x000fe20008000000 */
[----:B------:R-:W-:-:S02]  /*11070*/  UIADD3 UR9, UR8, 0x54050, URZ ;  /* 0x0005405008097890 */ /* 0x000fc4000fffe03f */
[----:B------:R-:W-:Y:S01]  /*11080*/  UIADD3 UR16, UR8, 0x1000, URZ ;  /* 0x0000100008107890 */ /* 0x000fe2000fffe03f */
[----:B------:R-:W-:Y:S01]  /*11090*/  UMOV UR20, UR60 ;  /* 0x0000003c00147c82 */ /* 0x000fe20008000000 */
[----:B------:R-:W-:Y:S01]  /*110a0*/  UMOV UR21, UR61 ;  /* 0x0000003d00157c82 */ /* 0x000fe20008000000 */
[----:B------:R-:W-:Y:S02]  /*110b0*/  UIADD3 UR56, UR8, 0x2000, URZ ;  /* 0x0000200008387890 */ /* 0x000fe4000fffe03f */
[----:B------:R-:W-:Y:S02]  /*110c0*/  UMOV UR17, UR9 ;  /* 0x0000000900117c82 */ /* 0x000fe40008000000 */
[----:B------:R1:W-:Y:S01]  /*110d0*/  UTMALDG.4D [UR8], [UR4], desc[UR6] ;  /* 0x00000608040075b4 */ /* 0x0003e20008019000 */
[----:B------:R-:W-:Y:S02]  /*110e0*/  UIADD3 UR32, UR8, 0x3000, URZ ;  /* 0x0000300008207890 */ /* 0x000fe4000fffe03f */
[----:B------:R-:W-:Y:S01]  /*110f0*/  UIADD3 UR24, UR8, 0x4000, URZ ;  /* 0x0000400008187890 */ /* 0x000fe2000fffe03f */
[----:B------:R-:W-:Y:S01]  /*11100*/  UMOV UR58, 0x40 ;  /* 0x00000040003a7882 */ /* 0x000fe20000000000 */
[----:B------:R-:W-:Y:S01]  /*11110*/  UMOV UR59, UR11 ;  /* 0x0000000b003b7c82 */ /* 0x000fe20008000000 */
[----:B------:R-:W-:Y:S01]  /*11120*/  UMOV UR57, UR9 ;  /* 0x0000000900397c82 */ /* 0x000fe20008000000 */
[----:B------:R2:W-:Y:S01]  /*11130*/  UTMALDG.4D [UR16], [UR4], desc[UR6] ;  /* 0x00000610040075b4 */ /* 0x0005e20008019000 */
[----:B------:R-:W-:Y:S01]  /*11140*/  UMOV UR34, 0x60 ;  /* 0x0000006000227882 */ /* 0x000fe20000000000 */
[----:B------:R-:W-:Y:S01]  /*11150*/  UMOV UR35, UR11 ;  /* 0x0000000b00237c82 */ /* 0x000fe20008000000 */
[----:B------:R-:W-:Y:S01]  /*11160*/  UMOV UR36, UR60 ;  /* 0x0000003c00247c82 */ /* 0x000fe20008000000 */
[----:B------:R-:W-:Y:S01]  /*11170*/  UMOV UR37, UR61 ;  /* 0x0000003d00257c82 */ /* 0x000fe20008000000 */
[----:B------:R-:W-:Y:S01]  /*11180*/  UMOV UR33, UR9 ;  /* 0x0000000900217c82 */ /* 0x000fe20008000000 */
[----:B------:R-:W-:Y:S01]  /*11190*/  UMOV UR26, 0x80 ;  /* 0x00000080001a7882 */ /* 0x000fe20000000000 */
[----:B------:R-:W-:Y:S01]  /*111a0*/  UMOV UR27, UR11 ;  /* 0x0000000b001b7c82 */ /* 0x000fe20008000000 */
[----:B------:R-:W-:Y:S01]  /*111b0*/  UMOV UR28, UR60 ;  /* 0x0000003c001c7c82 */ /* 0x000fe20008000000 */
[----:B------:R4:W-:Y:S01]  /*111c0*/  UTMALDG.4D [UR56], [UR4], desc[UR6] ;  /* 0x00000638040075b4 */ /* 0x0009e20008019000 */
[----:B------:R-:W-:Y:S01]  /*111d0*/  UMOV UR29, UR61 ;  /* 0x0000003d001d7c82 */ /* 0x000fe20008000000 */
[----:B------:R-:W-:Y:S01]  /*111e0*/  UMOV UR25, UR9 ;  /* 0x0000000900197c82 */ /* 0x000fe20008000000 */
[----:B------:R4:W-:Y:S01]  /*111f0*/  UTMALDG.4D [UR32], [UR4], desc[UR6] ;  /* 0x00000620040075b4 */ /* 0x0009e20008019000 */
[----:B-1----:R-:W-:Y:S01]  /*11200*/  UMOV UR10, 0xc0 ;  /* 0x000000c0000a7882 */ /* 0x002fe20000000000 */
[----:B------:R4:W-:Y:S01]  /*11210*/  UTMALDG.4D [UR24], [UR4], desc[UR6] ;  /* 0x00000618040075b4 */ /* 0x0009e20008019000 */
[----:B--2---:R-:W-:-:S02]  /*11220*/  UIADD3 UR16, UR8, 0x5000, URZ ;  /* 0x0000500008107890 */ /* 0x004fc4000fffe03f */
[----:B------:R-:W-:Y:S01]  /*11230*/  UIADD3 UR8, UR8, 0x6000, URZ ;  /* 0x0000600008087890 */ /* 0x000fe2000fffe03f */
[----:B------:R-:W-:-:S06]  /*11240*/  UMOV UR18, 0xa0 ;  /* 0x000000a000127882 */ /* 0x000fcc0000000000 */
[----:B------:R4:W-:Y:S02]  /*11250*/  UTMALDG.4D [UR16], [UR4], desc[UR6] ;  /* 0x00000610040075b4 */ /* 0x0009e40008019000 */
[----:B------:R4:W-:Y:S02]  /*11260*/  UTMALDG.4D [UR8], [UR4], desc[UR6] ;  /* 0x00000608040075b4 */ /* 0x0009e40008019000 */
[----:B----4-:R-:W-:Y:S01]  /*11270*/  NOP ;  /* 0x0000000000007918 */ /* 0x010fe20000000000 */
.L_x_80:
[----:B-1-3--:R-:W-:Y:S05]  /*11280*/  BSYNC B0 ;  /* 0x0000000000007941 */ /* 0x00afea0003800000 */
.L_x_79:
[----:B------:R-:W1:Y:S01]  /*11290*/  LDC R3, c[0x0][0x28c] ;  /* 0x0000a300ff037b82 */ /* 0x000e620000000800 */
[----:B------:R-:W-:Y:S01]  /*112a0*/  BSSY B0, `(.L_x_84) ;  /* 0x0000049000007945 */ /* 0x000fe20003800000 */
[----:B-1----:R-:W-:-:S13]  /*112b0*/  ISETP.GT.AND P4, PT, R3, RZ, P3 ;  /* 0x000000ff0300720c */ /* 0x002fda0001f84270 */
[----:B------:R-:W-:Y:S05]  /*112c0*/  @!P4 BRA `(.L_x_85) ;  /* 0x000000040018c947 */ /* 0x000fea0003800000 */
[----:B------:R-:W1:Y:S01]  /*112d0*/  S2R R5, SR_CgaCtaId ;  /* 0x0000000000057919 */ /* 0x000e620000008800 */
[----:B------:R-:W-:-:S04]  /*112e0*/  MOV R2, 0x400 ;  /* 0x0000040000027802 */ /* 0x000fc80000000f00 */
[----:B-1----:R-:W-:Y:S02]  /*112f0*/  LEA R5, R5, R2, 0x18 ;  /* 0x0000000205057211 */ /* 0x002fe400078ec0ff */
[----:B------:R-:W-:-:S04]  /*11300*/  MOV R2, 0x1 ;  /* 0x0000000100027802 */ /* 0x000fc80000000f00 */
[----:B------:R-:W-:-:S04]  /*11310*/  SHF.L.U32 R2, R2, 0x1f, RZ ;  /* 0x0000001f02027819 */ /* 0x000fc800000006ff */
[----:B------:R-:W1:Y:S02]  /*11320*/  SYNCS.PHASECHK.TRANS64.TRYWAIT P0, [R5+URZ+0x54028], R2 ;  /* 0x05402802050075a7 */ /* 0x000e64000800017f */
[----:B-1----:R-:W-:Y:S05]  /*11330*/  @!P0 BRA `(.L_x_86) ;  /* 0x0000001c00148947 */ /* 0x002fea0003800000 */
.L_x_119:
[----:B------:R-:W-:Y:S01]  /*11340*/  ULOP3.LUT UR4, UR15, 0x2, URZ, 0xfc, !UPT ;  /* 0x000000020f047892 */ /* 0x000fe2000f8efc3f */
[----:B-1----:R-:W-:-:S03]  /*11350*/  @P2 MOV R2, 0xe000 ;  /* 0x0000e00000022802 */ /* 0x002fc60000000f00 */
[----:B------:R-:W-:Y:S01]  /*11360*/  UPRMT UR4, UR4, 0x9910, URZ ;  /* 0x0000991004047896 */ /* 0x000fe2000800003f */
[----:B------:R1:W-:Y:S03]  /*11370*/  @P2 SYNCS.ARRIVE.TRANS64 RZ, [R5+URZ+0x54000], R2 ;  /* 0x0540000205ff29a7 */ /* 0x0003e6000800003f */
[----:B------:R-:W-:-:S06]  /*11380*/  UISETP.NE.AND UP0, UPT, UR4, 0x2, UPT ;  /* 0x000000020400788c */ /* 0x000fcc000bf05270 */
[----:B------:R-:W-:-:S13]  /*11390*/  PLOP3.LUT P0, PT, PT, PT, UP0, 0x80, 0x0 ;  /* 0x000000000000781c */ /* 0x000fda0003f0f008 */
[----:B-1----:R-:W-:Y:S05]  /*113a0*/  @P0 BRA `(.L_x_87) ;  /* 0x0000000000040947 */ /* 0x002fea0003800000 */
[----:B------:R-:W-:Y:S01]  /*113b0*/  BPT.TRAP 0x1 ;  /* 0x000000040000795c */ /* 0x000fe20000300000 */
.L_x_87:
[----:B------:R-:W-:-:S04]  /*113c0*/  LOP3.LUT P0, RZ, R0, 0x1f, RZ, 0xc0, !PT ;  /* 0x0000001f00ff7812 */ /* 0x000fc8000780c0ff */
[----:B------:R-:W-:-:S13]  /*113d0*/  PLOP3.LUT P0, PT, P0, P2, PT, 0x2a, 0x0 ;  /* 0x000000000000781c */ /* 0x000fda0000704572 */
[----:B------:R-:W-:Y:S05]  /*113e0*/  @P0 BRA `(.L_x_88) ;  /* 0x0000000000040947 */ /* 0x000fea0003800000 */
[----:B------:R-:W-:Y:S01]  /*113f0*/  BPT.TRAP 0x1 ;  /* 0x000000040000795c */ /* 0x000fe20000300000 */
.L_x_88:
        /* <DEDUP_REMOVED lines=8> */
[----:B------:R-:W-:Y:S01]  /*11480*/  UMOV UR19, URZ ;  /* 0x0000003f00137c82 */ /* 0x000fe20008000000 */
[----:B------:R-:W-:Y:S01]  /*11490*/  UMOV UR20, UR60 ;  /* 0x0000003c00147c82 */ /* 0x000fe20008000000 */
[----:B------:R-:W-:Y:S01]  /*114a0*/  UMOV UR21, UR61 ;  /* 0x0000003d00157c82 */ /* 0x000fe20008000000 */
[----:B------:R-:W-:-:S02]  /*114b0*/  UMOV UR58, 0x20 ;  /* 0x00000020003a7882 */ /* 0x000fc40000000000 */
[----:B------:R-:W-:Y:S02]  /*114c0*/  UIADD3 UR16, UR8, 0xe000, URZ ;  /* 0x0000e00008107890 */ /* 0x000fe4000fffe03f */
[----:B------:R-:W-:Y:S02]  /*114d0*/  UIADD3 UR17, UR8, 0x54000, URZ ;  /* 0x0005400008117890 */ /* 0x000fe4000fffe03f */
[----:B------:R-:W-:Y:S02]  /*114e0*/  UIADD3 UR56, UR8, 0x10000, URZ ;  /* 0x0001000008387890 */ /* 0x000fe4000fffe03f */
[----:B------:R-:W-:Y:S02]  /*114f0*/  UIADD3 UR48, UR8, 0x12000, URZ ;  /* 0x0001200008307890 */ /* 0x000fe4000fffe03f */
[----:B------:R-:W-:Y:S02]  /*11500*/  UIADD3 UR40, UR8, 0x14000, URZ ;  /* 0x0001400008287890 */ /* 0x000fe4000fffe03f */
[----:B------:R-:W-:Y:S01]  /*11510*/  UIADD3 UR32, UR8, 0x16000, URZ ;  /* 0x0001600008207890 */ /* 0x000fe2000fffe03f */
[----:B------:R1:W-:Y:S01]  /*11520*/  UTMALDG.4D [UR16], [UR4], desc[UR6] ;  /* 0x00000610040075b4 */ /* 0x0003e20008019000 */
[----:B------:R-:W-:Y:S01]  /*11530*/  UIADD3 UR24, UR8, 0x18000, URZ ;  /* 0x0001800008187890 */ /* 0x000fe2000fffe03f */
[----:B------:R-:W-:Y:S01]  /*11540*/  UMOV UR59, UR19 ;  /* 0x00000013003b7c82 */ /* 0x000fe20008000000 */
[----:B------:R-:W-:Y:S01]  /*11550*/  UMOV UR57, UR17 ;  /* 0x0000001100397c82 */ /* 0x000fe20008000000 */
        /* <DEDUP_REMOVED lines=11> */
[----:B------:R-:W-:Y:S01]  /*11610*/  UMOV UR34, 0x80 ;  /* 0x0000008000227882 */ /* 0x000fe20000000000 */
[----:B------:R-:W-:Y:S01]  /*11620*/  UMOV UR36, UR60 ;  /* 0x0000003c00247c82 */ /* 0x000fe20008000000 */
[----:B------:R-:W-:Y:S01]  /*11630*/  UMOV UR37, UR61 ;  /* 0x0000003d00257c82 */ /* 0x000fe20008000000 */
[----:B------:R-:W-:Y:S01]  /*11640*/  UMOV UR35, UR19 ;  /* 0x0000001300237c82 */ /* 0x000fe20008000000 */
[----:B------:R-:W-:Y:S01]  /*11650*/  UMOV UR33, UR17 ;  /* 0x0000001100217c82 */ /* 0x000fe20008000000 */
[----:B------:R2:W-:Y:S01]  /*11660*/  UTMALDG.4D [UR48], [UR4], desc[UR6] ;  /* 0x00000630040075b4 */ /* 0x0005e20008019000 */
[----:B------:R-:W-:Y:S01]  /*11670*/  UMOV UR26, 0xa0 ;  /* 0x000000a0001a7882 */ /* 0x000fe20000000000 */
[----:B------:R-:W-:Y:S01]  /*11680*/  UMOV UR28, UR60 ;  /* 0x0000003c001c7c82 */ /* 0x000fe20008000000 */
[----:B------:R-:W-:Y:S01]  /*11690*/  UMOV UR29, UR61 ;  /* 0x0000003d001d7c82 */ /* 0x000fe20008000000 */
[----:B------:R-:W-:Y:S01]  /*116a0*/  UMOV UR27, UR19 ;  /* 0x00000013001b7c82 */ /* 0x000fe20008000000 */
[----:B-1----:R-:W-:Y:S01]  /*116b0*/  UIADD3 UR16, UR8, 0x1a000, URZ ;  /* 0x0001a00008107890 */ /* 0x002fe2000fffe03f */
[----:B------:R-:W-:Y:S01]  /*116c0*/  UMOV UR25, UR17 ;  /* 0x0000001100197c82 */ /* 0x000fe20008000000 */
[----:B------:R2:W-:Y:S01]  /*116d0*/  UTMALDG.4D [UR40], [UR4], desc[UR6] ;  /* 0x00000628040075b4 */ /* 0x0005e20008019000 */
[----:B------:R-:W-:Y:S01]  /*116e0*/  UMOV UR18, 0xc0 ;  /* 0x000000c000127882 */ /* 0x000fe20000000000 */
[----:B------:R2:W-:Y:S01]  /*116f0*/  UTMALDG.4D [UR32], [UR4], desc[UR6] ;  /* 0x00000620040075b4 */ /* 0x0005e20008019000 */
[----:B------:R2:W-:Y:S04]  /*11700*/  UTMALDG.4D [UR24], [UR4], desc[UR6] ;  /* 0x00000618040075b4 */ /* 0x0005e80008019000 */
[----:B------:R2:W-:Y:S02]  /*11710*/  UTMALDG.4D [UR16], [UR4], desc[UR6] ;  /* 0x00000610040075b4 */ /* 0x0005e40008019000 */
[----:B--2---:R-:W-:Y:S01]  /*11720*/  NOP ;  /* 0x0000000000007918 */ /* 0x004fe20000000000 */
.L_x_85:
[----:B------:R-:W-:Y:S05]  /*11730*/  BSYNC B0 ;  /* 0x0000000000007941 */ /* 0x000fea0003800000 */
.L_x_84:
[----:B------:R-:W-:Y:S04]  /*11740*/  BSSY B0, `(.L_x_89) ;  /* 0x000004b000007945 */ /* 0x000fe80003800000 */
[----:B------:R-:W-:Y:S05]  /*11750*/  @!P3 BRA `(.L_x_90) ;  /* 0x000000040024b947 */ /* 0x000fea0003800000 */
[----:B------:R-:W1:Y:S01]  /*11760*/  S2R R6, SR_CgaCtaId ;  /* 0x0000000000067919 */ /* 0x000e620000008800 */
[----:B------:R-:W-:-:S04]  /*11770*/  MOV R5, 0x400 ;  /* 0x0000040000057802 */ /* 0x000fc80000000f00 */
[----:B-1----:R-:W-:Y:S02]  /*11780*/  LEA R7, R6, R5, 0x18 ;  /* 0x0000000506077211 */ /* 0x002fe400078ec0ff */
[----:B------:R-:W-:Y:S02]  /*11790*/  MOV R6, 0x1 ;  /* 0x0000000100067802 */ /* 0x000fe40000000f00 */
[----:B------:R-:W-:Y:S02]  /*117a0*/  LEA R5, R4, R7, 0x3 ;  /* 0x0000000704057211 */ /* 0x000fe400078e18ff */
[----:B------:R-:W-:-:S04]  /*117b0*/  SHF.L.U32 R6, R6, 0x1f, RZ ;  /* 0x0000001f06067819 */ /* 0x000fc800000006ff */
[----:B------:R-:W1:Y:S02]  /*117c0*/  SYNCS.PHASECHK.TRANS64.TRYWAIT P0, [R5+URZ+0x54060], R6 ;  /* 0x05406006050075a7 */ /* 0x000e64000800017f */
[----:B-1----:R-:W-:Y:S05]  /*117d0*/  @!P0 BRA `(.L_x_91) ;  /* 0x0000001800008947 */ /* 0x002fea0003800000 */
.L_x_120:
        /* <DEDUP_REMOVED lines=8> */
.L_x_92:
[----:B------:R-:W-:-:S04]  /*11860*/  LOP3.LUT P0, RZ, R0, 0x1f, RZ, 0xc0, !PT ;  /* 0x0000001f00ff7812 */ /* 0x000fc8000780c0ff */
[----:B------:R-:W-:-:S13]  /*11870*/  PLOP3.LUT P0, PT, P0, P2, PT, 0x2a, 0x0 ;  /* 0x000000000000781c */ /* 0x000fda0000704572 */
[----:B------:R-:W-:Y:S05]  /*11880*/  @P0 BRA `(.L_x_93) ;  /* 0x0000000000040947 */ /* 0x000fea0003800000 */
[----:B------:R-:W-:Y:S01]  /*11890*/  BPT.TRAP 0x1 ;  /* 0x000000040000795c */ /* 0x000fe20000300000 */
.L_x_93:
[----:B------:R-:W-:Y:S01]  /*118a0*/  R2UR UR48, R4 ;  /* 0x00000000043072ca */ /* 0x000fe200000e0000 */
[----:B------:R-:W-:Y:S01]  /*118b0*/  ULDC.64 UR8, c[0x0][0x198] ;  /* 0x0000660000087ab9 */ /* 0x000fe20000000a00 */
[----:B------:R-:W-:Y:S01]  /*118c0*/  R2UR UR7, R7 ;  /* 0x00000000070772ca */ /* 0x000fe200000e0000 */
[----:B------:R-:W-:Y:S01]  /*118d0*/  UIADD3 UR6, UP0, UR8, 0xf0, URZ ;  /* 0x000000f008067890 */ /* 0x000fe2000ff1e03f */
[----:B------:R-:W-:Y:S01]  /*118e0*/  R2UR UR51, R8 ;  /* 0x00000000083372ca */ /* 0x000fe200000e0000 */
[----:B------:R-:W-:Y:S01]  /*118f0*/  UMOV UR4, 0x0 ;  /* 0x0000000000047882 */ /* 0x000fe20000000000 */
[----:B------:R-:W-:Y:S01]  /*11900*/  R2UR UR49, R5 ;  /* 0x00000000053172ca */ /* 0x000fe200000e0000 */
[----:B------:R-:W-:Y:S01]  /*11910*/  UMOV UR5, 0x10000000 ;  /* 0x1000000000057882 */ /* 0x000fe20000000000 */
[----:B------:R-:W-:Y:S01]  /*11920*/  UMOV UR50, URZ ;  /* 0x0000003f00327c82 */ /* 0x000fe20008000000 */
[----:B------:R-:W-:Y:S01]  /*11930*/  UMOV UR52, UR60 ;  /* 0x0000003c00347c82 */ /* 0x000fe20008000000 */
[----:B------:R-:W-:Y:S01]  /*11940*/  UMOV UR53, UR61 ;  /* 0x0000003d00357c82 */ /* 0x000fe20008000000 */
[----:B------:R-:W-:Y:S01]  /*11950*/  UMOV UR42, 0x20 ;  /* 0x00000020002a7882 */ /* 0x000fe20000000000 */
[----:B------:R-:W-:Y:S01]  /*11960*/  UMOV UR44, UR60 ;  /* 0x0000003c002c7c82 */ /* 0x000fe20008000000 */
[----:B------:R-:W-:Y:S01]  /*11970*/  UMOV UR45, UR61 ;  /* 0x0000003d002d7c82 */ /* 0x000fe20008000000 */
[----:B------:R-:W-:Y:S01]  /*11980*/  UMOV UR18, 0x40 ;  /* 0x0000004000127882 */ /* 0x000fe20000000000 */
[----:B------:R-:W-:-:S02]  /*11990*/  UIMAD UR48, UR48, 0x7000, UR7 ;  /* 0x00007000303078a4 */ /* 0x000fc4000f8e0207 */
[----:B------:R-:W-:Y:S02]  /*119a0*/  UIADD3 UR51, UR11, UR51, URZ ;  /* 0x000000330b337290 */ /* 0x000fe4000fffe03f */
[----:B------:R-:W-:Y:S02]  /*119b0*/  UIADD3 UR49, UR49, 0x54050, URZ ;  /* 0x0005405031317890 */ /* 0x000fe4000fffe03f */
[----:B------:R-:W-:Y:S02]  /*119c0*/  UIADD3.X UR7, URZ, UR9, URZ, UP0, !UPT ;  /* 0x000000093f077290 */ /* 0x000fe400087fe43f */
[----:B------:R-:W-:Y:S02]  /*119d0*/  UIADD3 UR40, UR48, 0x1000, URZ ;  /* 0x0000100030287890 */ /* 0x000fe4000fffe03f */
[----:B------:R-:W-:Y:S01]  /*119e0*/  UIADD3 UR16, UR48, 0x2000, URZ ;  /* 0x0000200030107890 */ /* 0x000fe2000fffe03f */
[----:B------:R-:W-:Y:S01]  /*119f0*/  UMOV UR41, UR49 ;  /* 0x0000003100297c82 */ /* 0x000fe20008000000 */
[----:B------:R-:W-:Y:S01]  /*11a00*/  UMOV UR43, UR51 ;  /* 0x00000033002b7c82 */ /* 0x000fe20008000000 */
[----:B------:R-:W-:Y:S01]  /*11a10*/  UMOV UR20, UR60 ;  /* 0x0000003c00147c82 */ /* 0x000fe20008000000 */
[----:B------:R-:W-:Y:S01]  /*11a20*/  UMOV UR21, UR61 ;  /* 0x0000003d00157c82 */ /* 0x000fe20008000000 */
[----:B------:R-:W-:Y:S01]  /*11a30*/  UMOV UR17, UR49 ;  /* 0x0000003100117c82 */ /* 0x000fe20008000000 */
[----:B------:R-:W-:Y:S01]  /*11a40*/  UMOV UR19, UR51 ;  /* 0x0000003300137c82 */ /* 0x000fe20008000000 */
[----:B------:R-:W-:Y:S01]  /*11a50*/  UTMALDG.4D [UR48], [UR6], desc[UR4] ;  /* 0x00000430060075b4 */ /* 0x000fe20008019000 */
[----:B------:R-:W-:-:S02]  /*11a60*/  UIADD3 UR32, UR48, 0x3000, URZ ;  /* 0x0000300030207890 */ /* 0x000fc4000fffe03f */
[----:B------:R-:W-:Y:S02]  /*11a70*/  UIADD3 UR56, UR48, 0x4000, URZ ;  /* 0x0000400030387890 */ /* 0x000fe4000fffe03f */
[----:B------:R-:W-:Y:S01]  /*11a80*/  UIADD3 UR24, UR48, 0x5000, URZ ;  /* 0x0000500030187890 */ /* 0x000fe2000fffe03f */
[----:B------:R-:W-:Y:S01]  /*11a90*/  UMOV UR34, 0x60 ;  /* 0x0000006000227882 */ /* 0x000fe20000000000 */
[----:B------:R-:W-:Y:S01]  /*11aa0*/  UTMALDG.4D [UR40], [UR6], desc[UR4] ;  /* 0x00000428060075b4 */ /* 0x000fe20008019000 */
        /* <DEDUP_REMOVED lines=13> */
[----:B------:R2:W-:Y:S01]  /*11b80*/  UTMALDG.4D [UR32], [UR6], desc[UR4] ;  /* 0x00000420060075b4 */ /* 0x0005e20008019000 */
[----:B------:R2:W-:Y:S01]  /*11b90*/  UTMALDG.4D [UR56], [UR6], desc[UR4] ;  /* 0x00000438060075b4 */ /* 0x0005e20008019000 */
[----:B------:R2:W-:Y:S01]  /*11ba0*/  UTMALDG.4D [UR24], [UR6], desc[UR4] ;  /* 0x00000418060075b4 */ /* 0x0005e20008019000 */
[----:B-1----:R-:W-:Y:S01]  /*11bb0*/  UIADD3 UR16, UR48, 0x6000, URZ ;  /* 0x0000600030107890 */ /* 0x002fe2000fffe03f */
[----:B------:R-:W-:-:S08]  /*11bc0*/  UMOV UR18, 0xc0 ;  /* 0x000000c000127882 */ /* 0x000fd00000000000 */
[----:B------:R2:W-:Y:S02]  /*11bd0*/  UTMALDG.4D [UR16], [UR6], desc[UR4] ;  /* 0x00000410060075b4 */ /* 0x0005e40008019000 */
[----:B--2---:R-:W-:Y:S01]  /*11be0*/  NOP ;  /* 0x0000000000007918 */ /* 0x004fe20000000000 */
.L_x_90:
[----:B------:R-:W-:Y:S05]  /*11bf0*/  BSYNC B0 ;  /* 0x0000000000007941 */ /* 0x000fea0003800000 */
.L_x_89:
[----:B------:R-:W-:Y:S01]  /*11c00*/  BSSY B0, `(.L_x_94) ;  /* 0x000004d000007945 */ /* 0x000fe20003800000 */
[----:B------:R-:W-:-:S03]  /*11c10*/  MOV R8, RZ ;  /* 0x000000ff00087202 */ /* 0x000fc60000000f00 */
[----:B------:R-:W-:Y:S05]  /*11c20*/  @!P4 BRA `(.L_x_95) ;  /* 0x000000040028c947 */ /* 0x000fea0003800000 */
[----:B------:R-:W1:Y:S01]  /*11c30*/  S2R R5, SR_CgaCtaId ;  /* 0x0000000000057919 */ /* 0x000e620000008800 */
[----:B------:R-:W-:Y:S02]  /*11c40*/  MOV R4, 0x400 ;  /* 0x0000040000047802 */ /* 0x000fe40000000f00 */
[----:B------:R-:W-:-:S04]  /*11c50*/  MOV R7, 0x1 ;  /* 0x0000000100077802 */ /* 0x000fc80000000f00 */
[----:B------:R-:W-:Y:S02]  /*11c60*/  SHF.L.U32 R7, R7, 0x1f, RZ ;  /* 0x0000001f07077819 */ /* 0x000fe400000006ff */
[----:B-1----:R-:W-:-:S04]  /*11c70*/  LEA R5, R5, R4, 0x18 ;  /* 0x0000000405057211 */ /* 0x002fc800078ec0ff */
[----:B------:R-:W-:-:S04]  /*11c80*/  LEA R4, R2, R5, 0x3 ;  /* 0x0000000502047211 */ /* 0x000fc800078e18ff */
[----:B------:R-:W1:Y:S02]  /*11c90*/  SYNCS.PHASECHK.TRANS64.TRYWAIT P0, [R4+URZ+0x54028], R7 ;  /* 0x05402807040075a7 */ /* 0x000e64000800017f */
[----:B-1----:R-:W-:Y:S05]  /*11ca0*/  @!P0 BRA `(.L_x_96) ;  /* 0x0000001000e08947 */ /* 0x002fea0003800000 */
.L_x_121:
        /* <DEDUP_REMOVED lines=8> */
.L_x_97:
[----:B------:R-:W-:-:S04]  /*11d30*/  LOP3.LUT P0, RZ, R0, 0x1f, RZ, 0xc0, !PT ;  /* 0x0000001f00ff7812 */ /* 0x000fc8000780c0ff */
[----:B------:R-:W-:-:S13]  /*11d40*/  PLOP3.LUT P0, PT, P0, P2, PT, 0x2a, 0x0 ;  /* 0x000000000000781c */ /* 0x000fda0000704572 */
[----:B------:R-:W-:Y:S05]  /*11d50*/  @P0 BRA `(.L_x_98) ;  /* 0x0000000000040947 */ /* 0x000fea0003800000 */
[----:B------:R-:W-:Y:S01]  /*11d60*/  BPT.TRAP 0x1 ;  /* 0x000000040000795c */ /* 0x000fe20000300000 */
.L_x_98:
[----:B------:R-:W-:Y:S01]  /*11d70*/  IMAD R5, R2, 0xe000, R5 ;  /* 0x0000e00002057824 */ /* 0x000fe200078e0205 */
[----:B------:R-:W-:Y:S01]  /*11d80*/  R2UR UR49, R4 ;  /* 0x00000000043172ca */ /* 0x000fe200000e0000 */
[----:B------:R-:W-:Y:S01]  /*11d90*/  ULDC.64 UR4, c[0x0][0x198] ;  /* 0x0000660000047ab9 */ /* 0x000fe20000000a00 */
[----:B------:R-:W-:Y:S01]  /*11da0*/  UMOV UR51, URZ ;  /* 0x0000003f00337c82 */ /* 0x000fe20008000000 */
[----:B------:R-:W-:Y:S01]  /*11db0*/  UIADD3 UR4, UP0, UR4, 0x2f0, URZ ;  /* 0x000002f004047890 */ /* 0x000fe2000ff1e03f */
[----:B------:R-:W-:Y:S01]  /*11dc0*/  R2UR UR8, R5 ;  /* 0x00000000050872ca */ /* 0x000fe200000e0000 */
[----:B------:R-:W-:Y:S01]  /*11dd0*/  UMOV UR6, 0x0 ;  /* 0x0000000000067882 */ /* 0x000fe20000000000 */
[----:B------:R-:W-:Y:S01]  /*11de0*/  UMOV UR7, 0x10000000 ;  /* 0x1000000000077882 */ /* 0x000fe20000000000 */
[----:B------:R-:W-:Y:S01]  /*11df0*/  UIADD3.X UR5, URZ, UR5, URZ, UP0, !UPT ;  /* 0x000000053f057290 */ /* 0x000fe200087fe43f */
[----:B------:R-:W-:Y:S01]  /*11e00*/  IADD3 R2, R2, 0x1, RZ ;  /* 0x0000000102027810 */ /* 0x000fe20007ffe0ff */
[----:B------:R-:W-:Y:S01]  /*11e10*/  UMOV UR50, URZ ;  /* 0x0000003f00327c82 */ /* 0x000fe20008000000 */
[----:B------:R-:W-:Y:S01]  /*11e20*/  UMOV UR52, UR60 ;  /* 0x0000003c00347c82 */ /* 0x000fe20008000000 */
[----:B------:R-:W-:Y:S01]  /*11e30*/  UMOV UR53, UR61 ;  /* 0x0000003d00357c82 */ /* 0x000fe20008000000 */
[----:B------:R-:W-:Y:S01]  /*11e40*/  UMOV UR42, 0x20 ;  /* 0x00000020002a7882 */ /* 0x000fe20000000000 */
[----:B------:R-:W-:Y:S01]  /*11e50*/  UIADD3 UR49, UR49, 0x54000, URZ ;  /* 0x0005400031317890 */ /* 0x000fe2000fffe03f */
[----:B------:R-:W-:Y:S01]  /*11e60*/  MOV R8, 0x1 ;  /* 0x0000000100087802 */ /* 0x000fe20000000f00 */
[----:B------:R-:W-:Y:S01]  /*11e70*/  UMOV UR44, UR60 ;  /* 0x0000003c002c7c82 */ /* 0x000fe20008000000 */
[----:B------:R-:W-:Y:S01]  /*11e80*/  UMOV UR45, UR61 ;  /* 0x0000003d002d7c82 */ /* 0x000fe20008000000 */
[----:B------:R-:W-:-:S02]  /*11e90*/  UIADD3 UR48, UR8, 0xe000, URZ ;  /* 0x0000e00008307890 */ /* 0x000fc4000fffe03f */
[----:B------:R-:W-:Y:S02]  /*11ea0*/  UIADD3 UR40, UR8, 0x10000, URZ ;  /* 0x0001000008287890 */ /* 0x000fe4000fffe03f */
        /* <DEDUP_REMOVED lines=34> */
.L_x_95:
[----:B------:R-:W-:Y:S05]  /*120d0*/  BSYNC B0 ;  /* 0x0000000000007941 */ /* 0x000fea0003800000 */
.L_x_94:
[----:B------:R-:W-:-:S13]  /*120e0*/  ISETP.GE.AND P0, PT, R3, 0x81, PT ;  /* 0x000000810300780c */ /* 0x000fda0003f06270 */
[----:B------:R-:W-:Y:S05]  /*120f0*/  @!P0 EXIT ;  /* 0x000000000000894d */ /* 0x000fea0003800000 */
[----:B------:R-:W-:Y:S01]  /*12100*/  IADD3 R3, R3, 0x7f, RZ ;  /* 0x0000007f03037810 */ /* 0x000fe20007ffe0ff */
[----:B------:R-:W-:Y:S01]  /*12110*/  BSSY B0, `(.L_x_99) ;  /* 0x00000a7000007945 */ /* 0x000fe20003800000 */
[----:B------:R-:W-:Y:S02]  /*12120*/  LOP3.LUT P0, RZ, R0, 0x1f, RZ, 0xc0, !PT ;  /* 0x0000001f00ff7812 */ /* 0x000fe4000780c0ff */
[----:B------:R-:W-:Y:S02]  /*12130*/  SHF.R.S32.HI R0, RZ, 0x1f, R3 ;  /* 0x0000001fff007819 */ /* 0x000fe40000011403 */
[----:B------:R-:W-:Y:S02]  /*12140*/  PLOP3.LUT P0, PT, P0, P2, PT, 0x2a, 0x0 ;  /* 0x000000000000781c */ /* 0x000fe40000704572 */
[----:B------:R-:W-:Y:S02]  /*12150*/  LEA.HI R0, R0, R3, RZ, 0x7 ;  /* 0x0000000300007211 */ /* 0x000fe400078f38ff */
[----:B------:R-:W-:-:S02]  /*12160*/  MOV R3, UR15 ;  /* 0x0000000f00037c02 */ /* 0x000fc40008000f00 */
[----:B------:R-:W-:Y:S02]  /*12170*/  SHF.R.S32.HI R4, RZ, 0x7, R0 ;  /* 0x00000007ff047819 */ /* 0x000fe40000011400 */
[----:B------:R-:W-:Y:S02]  /*12180*/  LOP3.LUT R0, R3, 0x2, RZ, 0xfc, !PT ;  /* 0x0000000203007812 */ /* 0x000fe400078efcff */
[----:B------:R-:W-:Y:S02]  /*12190*/  SHF.L.U32 R4, R4, 0x1, RZ ;  /* 0x0000000104047819 */ /* 0x000fe400000006ff */
[----:B------:R-:W-:-:S07]  /*121a0*/  MOV R3, 0x1 ;  /* 0x0000000100037802 */ /* 0x000fce0000000f00 */
.L_x_110:
[----:B------:R-:W-:Y:S04]  /*121b0*/  BSSY B1, `(.L_x_100) ;  /* 0x000004b000017945 */ /* 0x000fe80003800000 */
[----:B------:R-:W-:Y:S05]  /*121c0*/  @!P3 BRA `(.L_x_101) ;  /* 0x000000040024b947 */ /* 0x000fea0003800000 */
[----:B------:R-:W1:Y:S01]  /*121d0*/  S2R R6, SR_CgaCtaId ;  /* 0x0000000000067919 */ /* 0x000e620000008800 */
[----:B------:R-:W-:-:S04]  /*121e0*/  MOV R5, 0x400 ;  /* 0x0000040000057802 */ /* 0x000fc80000000f00 */
[----:B-1----:R-:W-:Y:S02]  /*121f0*/  LEA R7, R6, R5, 0x18 ;  /* 0x0000000506077211 */ /* 0x002fe400078ec0ff */
[----:B------:R-:W-:Y:S02]  /*12200*/  SHF.L.U32 R5, R3, 0x1f, RZ ;  /* 0x0000001f03057819 */ /* 0x000fe400000006ff */
[----:B------:R-:W-:-:S04]  /*12210*/  LEA R6, R2, R7, 0x3 ;  /* 0x0000000702067211 */ /* 0x000fc800078e18ff */
[----:B------:R-:W1:Y:S02]  /*12220*/  SYNCS.PHASECHK.TRANS64.TRYWAIT P4, [R6+URZ+0x54028], R5 ;  /* 0x05402805060075a7 */ /* 0x000e64000808017f */
[----:B-1----:R-:W-:Y:S05]  /*12230*/  @!P4 BRA `(.L_x_102) ;  /* 0x0000000c0090c947 */ /* 0x002fea0003800000 */
.L_x_122:
[----:B-1----:R-:W-:-:S04]  /*12240*/  @P2 MOV R5, 0xe000 ;  /* 0x0000e00000052802 */ /* 0x002fc80000000f00 */
[----:B------:R1:W-:Y:S02]  /*12250*/  @P2 SYNCS.ARRIVE.TRANS64 RZ, [R6+URZ+0x54000], R5 ;  /* 0x0540000506ff29a7 */ /* 0x0003e4000800003f */
[----:B-1----:R-:W-:-:S04]  /*12260*/  PRMT R5, R0, 0x9910, RZ ;  /* 0x0000991000057816 */ /* 0x002fc800000000ff */
[----:B------:R-:W-:-:S13]  /*12270*/  ISETP.NE.AND P4, PT, R5, 0x2, PT ;  /* 0x000000020500780c */ /* 0x000fda0003f85270 */
[----:B------:R-:W-:Y:S05]  /*12280*/  @P4 BRA `(.L_x_103) ;  /* 0x0000000000044947 */ /* 0x000fea0003800000 */
[----:B------:R-:W-:Y:S01]  /*12290*/  BPT.TRAP 0x1 ;  /* 0x000000040000795c */ /* 0x000fe20000300000 */
.L_x_103:
[----:B------:R-:W-:Y:S05]  /*122a0*/  @P0 BRA `(.L_x_104) ;  /* 0x0000000000040947 */ /* 0x000fea0003800000 */
[----:B------:R-:W-:Y:S01]  /*122b0*/  BPT.TRAP 0x1 ;  /* 0x000000040000795c */ /* 0x000fe20000300000 */
.L_x_104:
[----:B------:R-:W-:Y:S01]  /*122c0*/  IMAD R7, R2, 0xe000, R7 ;  /* 0x0000e00002077824 */ /* 0x000fe200078e0207 */
[----:B------:R-:W-:Y:S01]  /*122d0*/  R2UR UR57, R6 ;  /* 0x00000000063972ca */ /* 0x000fe200000e0000 */
[----:B------:R-:W-:Y:S01]  /*122e0*/  ULDC.64 UR4, c[0x0][0x198] ;  /* 0x0000660000047ab9 */ /* 0x000fe20000000a00 */
[----:B------:R-:W-:Y:S01]  /*122f0*/  R2UR UR59, R8 ;  /* 0x00000000083b72ca */ /* 0x000fe200000e0000 */
[----:B------:R-:W-:Y:S01]  /*12300*/  UIADD3 UR4, UP0, UR4, 0x1f0, URZ ;  /* 0x000001f004047890 */ /* 0x000fe2000ff1e03f */
[----:B------:R-:W-:Y:S01]  /*12310*/  R2UR UR8, R7 ;  /* 0x00000000070872ca */ /* 0x000fe200000e0000 */
[----:B------:R-:W-:Y:S01]  /*12320*/  UMOV UR6, 0x0 ;  /* 0x0000000000067882 */ /* 0x000fe20000000000 */
[----:B------:R-:W-:Y:S01]  /*12330*/  UMOV UR7, 0x10000000 ;  /* 0x1000000000077882 */ /* 0x000fe20000000000 */
[----:B------:R-:W-:Y:S01]  /*12340*/  UIADD3.X UR5, URZ, UR5, URZ, UP0, !UPT ;  /* 0x000000053f057290 */ /* 0x000fe200087fe43f */
[----:B------:R-:W-:Y:S01]  /*12350*/  IADD3 R5, R2, 0x1, RZ ;  /* 0x0000000102057810 */ /* 0x000fe20007ffe0ff */
[----:B------:R-:W-:Y:S01]  /*12360*/  UMOV UR58, URZ ;  /* 0x0000003f003a7c82 */ /* 0x000fe20008000000 */
[----:B------:R-:W-:Y:S01]  /*12370*/  UMOV UR50, 0x20 ;  /* 0x0000002000327882 */ /* 0x000fe20000000000 */
[----:B------:R-:W-:Y:S01]  /*12380*/  UMOV UR52, UR60 ;  /* 0x0000003c00347c82 */ /* 0x000fe20008000000 */
[----:B------:R-:W-:Y:S01]  /*12390*/  UMOV UR53, UR61 ;  /* 0x0000003d00357c82 */ /* 0x000fe20008000000 */
[----:B------:R-:W-:Y:S01]  /*123a0*/  UIADD3 UR57, UR57, 0x54000, URZ ;  /* 0x0005400039397890 */ /* 0x000fe2000fffe03f */
[----:B------:R-:W-:Y:S01]  /*123b0*/  ISETP.NE.AND P4, PT, R5, 0x5, PT ;  /* 0x000000050500780c */ /* 0x000fe20003f85270 */
[----:B------:R-:W-:-:S02]  /*123c0*/  USHF.L.U32 UR59, UR59, 0x7, URZ ;  /* 0x000000073b3b7899 */ /* 0x000fc4000800063f */
[----:B------:R-:W-:Y:S01]  /*123d0*/  UIADD3 UR56, UR8, 0xe000, URZ ;  /* 0x0000e00008387890 */ /* 0x000fe2000fffe03f */
[----:B------:R-:W-:Y:S01]  /*123e0*/  SEL R2, RZ, 0x1, P4 ;  /* 0x00000001ff027807 */ /* 0x000fe20002000000 */
[----:B------:R-:W-:Y:S02]  /*123f0*/  UIADD3 UR48, UR8, 0x10000, URZ ;  /* 0x0001000008307890 */ /* 0x000fe4000fffe03f */
[----:B------:R-:W-:Y:S01]  /*12400*/  UIADD3 UR16, UR8, 0x12000, URZ ;  /* 0x0001200008107890 */ /* 0x000fe2000fffe03f */
[----:B------:R-:W-:Y:S01]  /*12410*/  LOP3.LUT R3, R3, R2, RZ, 0x3c, !PT ;  /* 0x0000000203037212 */ /* 0x000fe200078e3cff */
        /* <DEDUP_REMOVED lines=8> */
[----:B------:R-:W-:Y:S01]  /*124a0*/  UIADD3 UR40, UR8, 0x14000, URZ ;  /* 0x0001400008287890 */ /* 0x000fe2000fffe03f */
[----:B------:R-:W-:Y:S01]  /*124b0*/  SEL R2, R5, RZ, P4 ;  /* 0x000000ff05027207 */ /* 0x000fe20002000000 */
[----:B------:R-:W-:-:S02]  /*124c0*/  UIADD3 UR32, UR8, 0x16000, URZ ;  /* 0x0001600008207890 */ /* 0x000fc4000fffe03f */
        /* <DEDUP_REMOVED lines=25> */
.L_x_101:
[----:B------:R-:W-:Y:S05]  /*12660*/  BSYNC B1 ;  /* 0x0000000000017941 */ /* 0x000fea0003800000 */
.L_x_100:
[----:B------:R-:W-:Y:S01]  /*12670*/  ISETP.LT.OR P4, PT, R4, 0x4, !P3 ;  /* 0x000000040400780c */ /* 0x000fe20005f81670 */
[----:B------:R-:W-:-:S12]  /*12680*/  BSSY B1, `(.L_x_105) ;  /* 0x000004c000017945 */ /* 0x000fd80003800000 */
[----:B------:R-:W-:Y:S05]  /*12690*/  @P4 BRA `(.L_x_106) ;  /* 0x0000000400284947 */ /* 0x000fea0003800000 */
[----:B------:R-:W1:Y:S01]  /*126a0*/  S2R R6, SR_CgaCtaId ;  /* 0x0000000000067919 */ /* 0x000e620000008800 */
[----:B------:R-:W-:Y:S02]  /*126b0*/  MOV R5, 0x400 ;  /* 0x0000040000057802 */ /* 0x000fe40000000f00 */
[----:B------:R-:W-:Y:S02]  /*126c0*/  SHF.L.U32 R7, R3, 0x1f, RZ ;  /* 0x0000001f03077819 */ /* 0x000fe400000006ff */
[----:B-1----:R-:W-:-:S04]  /*126d0*/  LEA R5, R6, R5, 0x18 ;  /* 0x0000000506057211 */ /* 0x002fc800078ec0ff */
[----:B------:R-:W-:-:S04]  /*126e0*/  LEA R6, R2, R5, 0x3 ;  /* 0x0000000502067211 */ /* 0x000fc800078e18ff */
[----:B------:R-:W1:Y:S02]  /*126f0*/  SYNCS.PHASECHK.TRANS64.TRYWAIT P4, [R6+URZ+0x54028], R7 ;  /* 0x05402807060075a7 */ /* 0x000e64000808017f */
[----:B-1----:R-:W-:Y:S05]  /*12700*/  @!P4 BRA `(.L_x_107) ;  /* 0x000000080070c947 */ /* 0x002fea0003800000 */
.L_x_123:
[----:B-1----:R-:W-:-:S04]  /*12710*/  @P1 MOV R7, 0xe000 ;  /* 0x0000e00000071802 */ /* 0x002fc80000000f00 */
[----:B------:R1:W-:Y:S02]  /*12720*/  @P1 SYNCS.ARRIVE.TRANS64 RZ, [R6+URZ+0x54000], R7 ;  /* 0x0540000706ff19a7 */ /* 0x0003e4000800003f */
[----:B-1----:R-:W-:-:S04]  /*12730*/  PRMT R7, R0, 0x9910, RZ ;  /* 0x0000991000077816 */ /* 0x002fc800000000ff */
[----:B------:R-:W-:-:S13]  /*12740*/  ISETP.NE.AND P4, PT, R7, 0x2, PT ;  /* 0x000000020700780c */ /* 0x000fda0003f85270 */
[----:B------:R-:W-:Y:S05]  /*12750*/  @P4 BRA `(.L_x_108) ;  /* 0x0000000000044947 */ /* 0x000fea0003800000 */
[----:B------:R-:W-:Y:S01]  /*12760*/  BPT.TRAP 0x1 ;  /* 0x000000040000795c */ /* 0x000fe20000300000 */
.L_x_108:
[----:B------:R-:W-:Y:S05]  /*12770*/  @P0 BRA `(.L_x_109) ;  /* 0x0000000000040947 */ /* 0x000fea0003800000 */
[----:B------:R-:W-:Y:S01]  /*12780*/  BPT.TRAP 0x1 ;  /* 0x000000040000795c */ /* 0x000fe20000300000 */
.L_x_109:
        /* <DEDUP_REMOVED lines=16> */
[----:B------:R-:W-:Y:S01]  /*12890*/  USHF.L.U32 UR59, UR59, 0x7, URZ ;  /* 0x000000073b3b7899 */ /* 0x000fe2000800063f */
[----:B------:R-:W-:Y:S01]  /*128a0*/  IADD3 R8, R8, 0x1, RZ ;  /* 0x0000000108087810 */ /* 0x000fe20007ffe0ff */
[----:B------:R-:W-:Y:S01]  /*128b0*/  UIADD3 UR56, UR8, 0xe000, URZ ;  /* 0x0000e00008387890 */ /* 0x000fe2000fffe03f */
[----:B------:R-:W-:Y:S01]  /*128c0*/  SEL R6, RZ, 0x1, P4 ;  /* 0x00000001ff067807 */ /* 0x000fe20002000000 */
[----:B------:R-:W-:Y:S01]  /*128d0*/  UIADD3 UR48, UR8, 0x10000, URZ ;  /* 0x0001000008307890 */ /* 0x000fe2000fffe03f */
[----:B------:R-:W-:Y:S01]  /*128e0*/  SEL R2, R2, RZ, P4 ;  /* 0x000000ff02027207 */ /* 0x000fe20002000000 */
        /* <DEDUP_REMOVED lines=37> */
.L_x_106:
[----:B------:R-:W-:Y:S05]  /*12b40*/  BSYNC B1 ;  /* 0x0000000000017941 */ /* 0x000fea0003800000 */
.L_x_105:
[C---:B------:R-:W-:Y:S02]  /*12b50*/  ISETP.GT.AND P4, PT, R4.reuse, 0x4, PT ;  /* 0x000000040400780c */ /* 0x040fe40003f84270 */
[----:B------:R-:W-:-:S11]  /*12b60*/  IADD3 R4, R4, -0x2, RZ ;  /* 0xfffffffe04047810 */ /* 0x000fd60007ffe0ff */
[----:B------:R-:W-:Y:S05]  /*12b70*/  @P4 BRA `(.L_x_110) ;  /* 0xfffffff4008c4947 */ /* 0x000fea000383ffff */
[----:B------:R-:W-:Y:S05]  /*12b80*/  BSYNC B0 ;  /* 0x0000000000007941 */ /* 0x000fea0003800000 */
.L_x_99:
[----:B------:R-:W-:Y:S05]  /*12b90*/  EXIT ;  /* 0x000000000000794d */ /* 0x000fea0003800000 */
.L_x_15:
[----:B-1----:R-:W-:-:S04]  /*12ba0*/  MOV R5, UR5 ;  /* 0x0000000500057c02 */ /* 0x002fc80008000f00 */
[----:B------:R1:W2:Y:S03]  /*12bb0*/  SYNCS.PHASECHK.TRANS64.TRYWAIT P1, [R5+URZ+0x54050], R4 ;  /* 0x05405004050075a7 */ /* 0x0002a6000802017f */
[----:B--2---:R-:W-:Y:S05]  /*12bc0*/  @!P1 NANOSLEEP.SYNCS 0x989680 ;  /* 0x009896800000995d */ /* 0x004fea0003900000 */
[----:B------:R-:W2:Y:S02]  /*12bd0*/  @!P1 SYNCS.PHASECHK.TRANS64 P1, [R5+URZ+0x54050], R4 ;  /* 0x05405004050095a7 */ /* 0x000ea4000802007f */
[----:B--2---:R-:W-:Y:S05]  /*12be0*/  @!P1 BRA `(.L_x_15) ;  /* 0xfffffffc00ec9947 */ /* 0x004fea000383ffff */
[----:B------:R-:W-:Y:S05]  /*12bf0*/  BRA `(.L_x_111) ;  /* 0xfffffee000c87947 */ /* 0x000fea000383ffff */
.L_x_17:
[----:B------:R-:W-:-:S13]  /*12c00*/  R2UR UR4, R16 ;  /* 0x00000000100472ca */ /* 0x000fda00000e0000 */
[----:B-1----:R-:W-:-:S04]  /*12c10*/  MOV R0, UR4 ;  /* 0x0000000400007c02 */ /* 0x002fc80008000f00 */
[----:B------:R1:W2:Y:S03]  /*12c20*/  SYNCS.PHASECHK.TRANS64.TRYWAIT P1, [R0+URZ+0x54000], R5 ;  /* 0x05400005000075a7 */ /* 0x0002a6000802017f */
[----:B--2---:R-:W-:Y:S05]  /*12c30*/  @!P1 NANOSLEEP.SYNCS 0x989680 ;  /* 0x009896800000995d */ /* 0x004fea0003900000 */
[----:B------:R-:W2:Y:S02]  /*12c40*/  @!P1 SYNCS.PHASECHK.TRANS64 P1, [R0+URZ+0x54000], R5 ;  /* 0x05400005000095a7 */ /* 0x000ea4000802007f */
[----:B--2---:R-:W-:Y:S05]  /*12c50*/  @!P1 BRA `(.L_x_17) ;  /* 0xfffffffc00e89947 */ /* 0x004fea000383ffff */
[----:B------:R-:W-:Y:S05]  /*12c60*/  BRA `(.L_x_112) ;  /* 0xfffffee000d07947 */ /* 0x000fea000383ffff */
.L_x_18:
[----:B------:R-:W-:-:S13]  /*12c70*/  R2UR UR4, R0 ;  /* 0x00000000000472ca */ /* 0x000fda00000e0000 */
[----:B-1----:R-:W-:-:S04]  /*12c80*/  MOV R7, UR4 ;  /* 0x0000000400077c02 */ /* 0x002fc80008000f00 */
[----:B------:R1:W2:Y:S03]  /*12c90*/  SYNCS.PHASECHK.TRANS64.TRYWAIT P1, [R7+URZ+-0x8], R6 ;  /* 0xfffff806070075a7 */ /* 0x0002a6000802017f */
[----:B--2---:R-:W-:Y:S05]  /*12ca0*/  @!P1 NANOSLEEP.SYNCS 0x989680 ;  /* 0x009896800000995d */ /* 0x004fea0003900000 */
[----:B------:R-:W2:Y:S02]  /*12cb0*/  @!P1 SYNCS.PHASECHK.TRANS64 P1, [R7+URZ+-0x8], R6 ;  /* 0xfffff806070095a7 */ /* 0x000ea4000802007f */
[----:B--2---:R-:W-:Y:S05]  /*12cc0*/  @!P1 BRA `(.L_x_18) ;  /* 0xfffffffc00e89947 */ /* 0x004fea000383ffff */
[----:B------:R-:W-:Y:S05]  /*12cd0*/  BRA `(.L_x_113) ;  /* 0xfffffee000d07947 */ /* 0x000fea000383ffff */
.L_x_20:
[----:B------:R-:W-:-:S13]  /*12ce0*/  R2UR UR4, R16 ;  /* 0x00000000100472ca */ /* 0x000fda00000e0000 */
[----:B-1----:R-:W-:-:S04]  /*12cf0*/  MOV R20, UR4 ;  /* 0x0000000400147c02 */ /* 0x002fc80008000f00 */
[----:B------:R1:W2:Y:S03]  /*12d00*/  SYNCS.PHASECHK.TRANS64.TRYWAIT P1, [R20+URZ+0x54008], R5 ;  /* 0x05400805140075a7 */ /* 0x0002a6000802017f */
[----:B--2---:R-:W-:Y:S05]  /*12d10*/  @!P1 NANOSLEEP.SYNCS 0x989680 ;  /* 0x009896800000995d */ /* 0x004fea0003900000 */
[----:B------:R-:W2:Y:S02]  /*12d20*/  @!P1 SYNCS.PHASECHK.TRANS64 P1, [R20+URZ+0x54008], R5 ;  /* 0x05400805140095a7 */ /* 0x000ea4000802007f */
[----:B--2---:R-:W-:Y:S05]  /*12d30*/  @!P1 BRA `(.L_x_20) ;  /* 0xfffffffc00e89947 */ /* 0x004fea000383ffff */
[----:B------:R-:W-:Y:S05]  /*12d40*/  BRA `(.L_x_114) ;  /* 0xffffff18001c7947 */ /* 0x000fea000383ffff */
.L_x_25:
[----:B-1----:R-:W-:-:S04]  /*12d50*/  MOV R13, UR5 ;  /* 0x00000005000d7c02 */ /* 0x002fc80008000f00 */
[----:B------:R1:W2:Y:S03]  /*12d60*/  SYNCS.PHASECHK.TRANS64.TRYWAIT P2, [R13+URZ+0x54000], R12 ;  /* 0x0540000c0d0075a7 */ /* 0x0002a6000804017f */
[----:B--2---:R-:W-:Y:S05]  /*12d70*/  @!P2 NANOSLEEP.SYNCS 0x989680 ;  /* 0x009896800000a95d */ /* 0x004fea0003900000 */
[----:B------:R-:W2:Y:S02]  /*12d80*/  @!P2 SYNCS.PHASECHK.TRANS64 P2, [R13+URZ+0x54000], R12 ;  /* 0x0540000c0d00a5a7 */ /* 0x000ea4000804007f */
[----:B--2---:R-:W-:Y:S05]  /*12d90*/  @!P2 BRA `(.L_x_25) ;  /* 0xfffffffc00eca947 */ /* 0x004fea000383ffff */
[----:B------:R-:W-:Y:S05]  /*12da0*/  BRA `(.L_x_115) ;  /* 0xffffff2c00507947 */ /* 0x000fea000383ffff */
.L_x_29:
[----:B-1----:R-:W-:-:S04]  /*12db0*/  MOV R18, UR6 ;  /* 0x0000000600127c02 */ /* 0x002fc80008000f00 */
[----:B------:R1:W2:Y:S03]  /*12dc0*/  SYNCS.PHASECHK.TRANS64.TRYWAIT P2, [R18+URZ+0x54000], R71 ;  /* 0x05400047120075a7 */ /* 0x0002a6000804017f */
[----:B--2---:R-:W-:Y:S05]  /*12dd0*/  @!P2 NANOSLEEP.SYNCS 0x989680 ;  /* 0x009896800000a95d */ /* 0x004fea0003900000 */
[----:B------:R-:W2:Y:S02]  /*12de0*/  @!P2 SYNCS.PHASECHK.TRANS64 P2, [R18+URZ+0x54000], R71 ;  /* 0x054000471200a5a7 */ /* 0x000ea4000804007f */
[----:B--2---:R-:W-:Y:S05]  /*12df0*/  @!P2 BRA `(.L_x_29) ;  /* 0xfffffffc00eca947 */ /* 0x004fea000383ffff */
[----:B------:R-:W-:Y:S05]  /*12e00*/  BRA `(.L_x_28) ;  /* 0xffffff5800507947 */ /* 0x000fea000383ffff */
.L_x_37:
[----:B--2---:R-:W-:-:S04]  /*12e10*/  MOV R13, UR5 ;  /* 0x00000005000d7c02 */ /* 0x004fc80008000f00 */
[----:B------:R2:W3:Y:S03]  /*12e20*/  SYNCS.PHASECHK.TRANS64.TRYWAIT P2, [R13+URZ+0x54000], R12 ;  /* 0x0540000c0d0075a7 */ /* 0x0004e6000804017f */
[----:B---3--:R-:W-:Y:S05]  /*12e30*/  @!P2 NANOSLEEP.SYNCS 0x989680 ;  /* 0x009896800000a95d */ /* 0x008fea0003900000 */
[----:B------:R-:W3:Y:S02]  /*12e40*/  @!P2 SYNCS.PHASECHK.TRANS64 P2, [R13+URZ+0x54000], R12 ;  /* 0x0540000c0d00a5a7 */ /* 0x000ee4000804007f */
[----:B---3--:R-:W-:Y:S05]  /*12e50*/  @!P2 BRA `(.L_x_37) ;  /* 0xfffffffc00eca947 */ /* 0x008fea000383ffff */
[----:B------:R-:W-:Y:S05]  /*12e60*/  BRA `(.L_x_116) ;  /* 0xffffff6c005c7947 */ /* 0x000fea000383ffff */
.L_x_41:
[----:B-1----:R-:W-:-:S04]  /*12e70*/  MOV R18, UR6 ;  /* 0x0000000600127c02 */ /* 0x002fc80008000f00 */
[----:B------:R1:W2:Y:S03]  /*12e80*/  SYNCS.PHASECHK.TRANS64.TRYWAIT P2, [R18+URZ+0x54000], R81 ;  /* 0x05400051120075a7 */ /* 0x0002a6000804017f */
[----:B--2---:R-:W-:Y:S05]  /*12e90*/  @!P2 NANOSLEEP.SYNCS 0x989680 ;  /* 0x009896800000a95d */ /* 0x004fea0003900000 */
[----:B------:R-:W2:Y:S02]  /*12ea0*/  @!P2 SYNCS.PHASECHK.TRANS64 P2, [R18+URZ+0x54000], R81 ;  /* 0x054000511200a5a7 */ /* 0x000ea4000804007f */
[----:B--2---:R-:W-:Y:S05]  /*12eb0*/  @!P2 BRA `(.L_x_41) ;  /* 0xfffffffc00eca947 */ /* 0x004fea000383ffff */
[----:B------:R-:W-:Y:S05]  /*12ec0*/  BRA `(.L_x_40) ;  /* 0xffffffa000847947 */ /* 0x000fea000383ffff */
.L_x_57:
[----:B------:R-:W-:-:S13]  /*12ed0*/  R2UR UR4, R0 ;  /* 0x00000000000472ca */ /* 0x000fda00000e0000 */
[----:B--2---:R-:W-:-:S04]  /*12ee0*/  MOV R9, UR4 ;  /* 0x0000000400097c02 */ /* 0x004fc80008000f00 */
[----:B------:R2:W3:Y:S03]  /*12ef0*/  SYNCS.PHASECHK.TRANS64.TRYWAIT P0, [R9+URZ+0x8], R4 ;  /* 0x00000804090075a7 */ /* 0x0004e6000800017f */
[----:B---3--:R-:W-:Y:S05]  /*12f00*/  @!P0 NANOSLEEP.SYNCS 0x989680 ;  /* 0x009896800000895d */ /* 0x008fea0003900000 */
[----:B------:R-:W3:Y:S02]  /*12f10*/  @!P0 SYNCS.PHASECHK.TRANS64 P0, [R9+URZ+0x8], R4 ;  /* 0x00000804090085a7 */ /* 0x000ee4000800007f */
[----:B---3--:R-:W-:Y:S05]  /*12f20*/  @!P0 BRA `(.L_x_57) ;  /* 0xfffffffc00e88947 */ /* 0x008fea000383ffff */
[----:B------:R-:W-:Y:S05]  /*12f30*/  BRA `(.L_x_117) ;  /* 0xffffffc000207947 */ /* 0x000fea000383ffff */
.L_x_81:
[----:B--2---:R2:W4:Y:S02]  /*12f40*/  SYNCS.PHASECHK.TRANS64.TRYWAIT P0, [R4+URZ+0x54060], R3 ;  /* 0x05406003040075a7 */ /* 0x004524000800017f */
[----:B----4-:R-:W-:Y:S05]  /*12f50*/  @!P0 NANOSLEEP.SYNCS 0x989680 ;  /* 0x009896800000895d */ /* 0x010fea0003900000 */
[----:B------:R-:W4:Y:S02]  /*12f60*/  @!P0 SYNCS.PHASECHK.TRANS64 P0, [R4+URZ+0x54060], R3 ;  /* 0x05406003040085a7 */ /* 0x000f24000800007f */
[----:B----4-:R-:W-:Y:S05]  /*12f70*/  @!P0 BRA `(.L_x_81) ;  /* 0xfffffffc00f08947 */ /* 0x010fea000383ffff */
[----:B------:R-:W-:Y:S05]  /*12f80*/  BRA `(.L_x_118) ;  /* 0xffffffdc00d47947 */ /* 0x000fea000383ffff */
.L_x_86:
[----:B-1----:R1:W2:Y:S02]  /*12f90*/  SYNCS.PHASECHK.TRANS64.TRYWAIT P0, [R5+URZ+0x54028], R2 ;  /* 0x05402802050075a7 */ /* 0x0022a4000800017f */
[----:B--2---:R-:W-:Y:S05]  /*12fa0*/  @!P0 NANOSLEEP.SYNCS 0x989680 ;  /* 0x009896800000895d */ /* 0x004fea0003900000 */
[----:B------:R-:W2:Y:S02]  /*12fb0*/  @!P0 SYNCS.PHASECHK.TRANS64 P0, [R5+URZ+0x54028], R2 ;  /* 0x05402802050085a7 */ /* 0x000ea4000800007f */
[----:B--2---:R-:W-:Y:S05]  /*12fc0*/  @!P0 BRA `(.L_x_86) ;  /* 0xfffffffc00f08947 */ /* 0x004fea000383ffff */
[----:B------:R-:W-:Y:S05]  /*12fd0*/  BRA `(.L_x_119) ;  /* 0xffffffe000d87947 */ /* 0x000fea000383ffff */
.L_x_91:
[----:B-1----:R1:W2:Y:S02]  /*12fe0*/  SYNCS.PHASECHK.TRANS64.TRYWAIT P0, [R5+URZ+0x54060], R6 ;  /* 0x05406006050075a7 */ /* 0x0022a4000800017f */
[----:B--2---:R-:W-:Y:S05]  /*12ff0*/  @!P0 NANOSLEEP.SYNCS 0x989680 ;  /* 0x009896800000895d */ /* 0x004fea0003900000 */
[----:B------:R-:W2:Y:S02]  /*13000*/  @!P0 SYNCS.PHASECHK.TRANS64 P0, [R5+URZ+0x54060], R6 ;  /* 0x05406006050085a7 */ /* 0x000ea4000800007f */
[----:B--2---:R-:W-:Y:S05]  /*13010*/  @!P0 BRA `(.L_x_91) ;  /* 0xfffffffc00f08947 */ /* 0x004fea000383ffff */
[----:B------:R-:W-:Y:S05]  /*13020*/  BRA `(.L_x_120) ;  /* 0xffffffe400ec7947 */ /* 0x000fea000383ffff */
.L_x_96:
[----:B-1----:R1:W2:Y:S02]  /*13030*/  SYNCS.PHASECHK.TRANS64.TRYWAIT P0, [R4+URZ+0x54028], R7 ;  /* 0x05402807040075a7 */ /* 0x0022a4000800017f */
[----:B--2---:R-:W-:Y:S05]  /*13040*/  @!P0 NANOSLEEP.SYNCS 0x989680 ;  /* 0x009896800000895d */ /* 0x004fea0003900000 */
[----:B------:R-:W2:Y:S02]  /*13050*/  @!P0 SYNCS.PHASECHK.TRANS64 P0, [R4+URZ+0x54028], R7 ;  /* 0x05402807040085a7 */ /* 0x000ea4000800007f */
[----:B--2---:R-:W-:Y:S05]  /*13060*/  @!P0 BRA `(.L_x_96) ;  /* 0xfffffffc00f08947 */ /* 0x004fea000383ffff */
[----:B------:R-:W-:Y:S05]  /*13070*/  BRA `(.L_x_121) ;  /* 0xffffffec000c7947 */ /* 0x000fea000383ffff */
.L_x_102:
[----:B-1----:R1:W2:Y:S02]  /*13080*/  SYNCS.PHASECHK.TRANS64.TRYWAIT P4, [R6+URZ+0x54028], R5 ;  /* 0x05402805060075a7 */ /* 0x0022a4000808017f */
[----:B--2---:R-:W-:Y:S05]  /*13090*/  @!P4 NANOSLEEP.SYNCS 0x989680 ;  /* 0x009896800000c95d */ /* 0x004fea0003900000 */
[----:B------:R-:W2:Y:S02]  /*130a0*/  @!P4 SYNCS.PHASECHK.TRANS64 P4, [R6+URZ+0x54028], R5 ;  /* 0x054028050600c5a7 */ /* 0x000ea4000808007f */
[----:B--2---:R-:W-:Y:S05]  /*130b0*/  @!P4 BRA `(.L_x_102) ;  /* 0xfffffffc00f0c947 */ /* 0x004fea000383ffff */
[----:B------:R-:W-:Y:S05]  /*130c0*/  BRA `(.L_x_122) ;  /* 0xfffffff0005c7947 */ /* 0x000fea000383ffff */
.L_x_107:
[----:B-1----:R1:W2:Y:S02]  /*130d0*/  SYNCS.PHASECHK.TRANS64.TRYWAIT P4, [R6+URZ+0x54028], R7 ;  /* 0x05402807060075a7 */ /* 0x0022a4000808017f */
[----:B--2---:R-:W-:Y:S05]  /*130e0*/  @!P4 NANOSLEEP.SYNCS 0x989680 ;  /* 0x009896800000c95d */ /* 0x004fea0003900000 */
[----:B------:R-:W2:Y:S02]  /*130f0*/  @!P4 SYNCS.PHASECHK.TRANS64 P4, [R6+URZ+0x54028], R7 ;  /* 0x054028070600c5a7 */ /* 0x000ea4000808007f */
[----:B--2---:R-:W-:Y:S05]  /*13100*/  @!P4 BRA `(.L_x_107) ;  /* 0xfffffffc00f0c947 */ /* 0x004fea000383ffff */
[----:B------:R-:W-:Y:S05]  /*13110*/  BRA `(.L_x_123) ;  /* 0xfffffff4007c7947 */ /* 0x000fea000383ffff */
        .weak           $__internal_0_$__cuda_sm20_rcp_rn_f32_slowpath
        .type           $__internal_0_$__cuda_sm20_rcp_rn_f32_slowpath,@function
        .size           $__internal_0_$__cuda_sm20_rcp_rn_f32_slowpath,(.L_x_129 - $__internal_0_$__cuda_sm20_rcp_rn_f32_slowpath)
$__internal_0_$__cuda_sm20_rcp_rn_f32_slowpath:
[----:B------:R-:W-:Y:S01]  /*13120*/  SHF.L.U32 R4, R5, 0x1, RZ ;  /* 0x0000000105047819 */ /* 0x000fe200000006ff */
[----:B------:R-:W-:Y:S03]  /*13130*/  BSSY B2, `(.L_x_124) ;  /* 0x0000030000027945 */ /* 0x000fe60003800000 */
[----:B------:R-:W-:-:S04]  /*13140*/  SHF.R.U32.HI R21, RZ, 0x18, R4 ;  /* 0x00000018ff157819 */ /* 0x000fc80000011604 */
[----:B------:R-:W-:-:S13]  /*13150*/  ISETP.NE.U32.AND P0, PT, R21, RZ, PT ;  /* 0x000000ff1500720c */ /* 0x000fda0003f05070 */
[----:B------:R-:W-:Y:S05]  /*13160*/  @P0 BRA `(.L_x_125) ;  /* 0x0000000000280947 */ /* 0x000fea0003800000 */
[----:B------:R-:W-:-:S04]  /*13170*/  SHF.L.U32 R4, R5, 0x1, RZ ;  /* 0x0000000105047819 */ /* 0x000fc800000006ff */
[----:B------:R-:W-:-:S13]  /*13180*/  ISETP.NE.AND P0, PT, R4, RZ, PT ;  /* 0x000000ff0400720c */ /* 0x000fda0003f05270 */
[----:B------:R-:W-:Y:S01]  /*13190*/  @P0 FFMA R14, R5, 1.84467440737095516160e+19, RZ ;  /* 0x5f800000050e0823 */ /* 0x000fe200000000ff */
[----:B------:R-:W-:Y:S08]  /*131a0*/  @!P0 MUFU.RCP R11, R5 ;  /* 0x00000005000b8308 */ /* 0x000ff00000001000 */
[----:B------:R-:W1:Y:S02]  /*131b0*/  @P0 MUFU.RCP R15, R14 ;  /* 0x0000000e000f0308 */ /* 0x000e640000001000 */
[----:B-1----:R-:W-:-:S04]  /*131c0*/  @P0 FFMA R4, R14, R15, -1 ;  /* 0xbf8000000e040423 */ /* 0x002fc8000000000f */
[----:B------:R-:W-:-:S04]  /*131d0*/  @P0 FADD.FTZ R4, -R4, -RZ ;  /* 0x800000ff04040221 */ /* 0x000fc80000010100 */
[----:B------:R-:W-:-:S04]  /*131e0*/  @P0 FFMA R4, R15, R4, R15 ;  /* 0x000000040f040223 */ /* 0x000fc8000000000f */
[----:B------:R-:W-:Y:S01]  /*131f0*/  @P0 FFMA R11, R4, 1.84467440737095516160e+19, RZ ;  /* 0x5f800000040b0823 */ /* 0x000fe200000000ff */
[----:B------:R-:W-:Y:S06]  /*13200*/  BRA `(.L_x_126) ;  /* 0x0000000000887947 */ /* 0x000fec0003800000 */
.L_x_125:
[----:B------:R-:W-:-:S04]  /*13210*/  IADD3 R23, R21, -0xfd, RZ ;  /* 0xffffff0315177810 */ /* 0x000fc80007ffe0ff */
[----:B------:R-:W-:-:S13]  /*13220*/  ISETP.GT.U32.AND P0, PT, R23, 0x1, PT ;  /* 0x000000011700780c */ /* 0x000fda0003f04070 */
[----:B------:R-:W-:Y:S05]  /*13230*/  @P0 BRA `(.L_x_127) ;  /* 0x0000000000780947 */ /* 0x000fea0003800000 */
[----:B------:R-:W-:Y:S02]  /*13240*/  LOP3.LUT R4, R5, 0x7fffff, RZ, 0xc0, !PT ;  /* 0x007fffff05047812 */ /* 0x000fe400078ec0ff */
[----:B------:R-:W-:Y:S02]  /*13250*/  MOV R18, 0x3 ;  /* 0x0000000300127802 */ /* 0x000fe40000000f00 */
[----:B------:R-:W-:Y:S02]  /*13260*/  LOP3.LUT R4, R4, 0x3f800000, RZ, 0xfc, !PT ;  /* 0x3f80000004047812 */ /* 0x000fe400078efcff */
[----:B------:R-:W-:Y:S02]  /*13270*/  SHF.L.U32 R18, R18, R23, RZ ;  /* 0x0000001712127219 */ /* 0x000fe400000006ff */
[----:B------:R-:W1:Y:S02]  /*13280*/  MUFU.RCP R11, R4 ;  /* 0x00000004000b7308 */ /* 0x000e640000001000 */
[----:B-1----:R-:W-:-:S04]  /*13290*/  FFMA R14, R4, R11, -1 ;  /* 0xbf800000040e7423 */ /* 0x002fc8000000000b */
[----:B------:R-:W-:-:S04]  /*132a0*/  FADD.FTZ R14, -R14, -RZ ;  /* 0x800000ff0e0e7221 */ /* 0x000fc80000010100 */
[CCC-:B------:R-:W-:Y:S01]  /*132b0*/  FFMA.RM R15, R11.reuse, R14.reuse, R11.reuse ;  /* 0x0000000e0b0f7223 */ /* 0x1c0fe2000000400b */
[----:B------:R-:W-:-:S04]  /*132c0*/  FFMA.RP R14, R11, R14, R11 ;  /* 0x0000000e0b0e7223 */ /* 0x000fc8000000800b */
[C---:B------:R-:W-:Y:S02]  /*132d0*/  LOP3.LUT R11, R15.reuse, 0x7fffff, RZ, 0xc0, !PT ;  /* 0x007fffff0f0b7812 */ /* 0x040fe400078ec0ff */
[----:B------:R-:W-:Y:S02]  /*132e0*/  FSETP.NEU.FTZ.AND P0, PT, R15, R14, PT ;  /* 0x0000000e0f00720b */ /* 0x000fe40003f1d000 */
[----:B------:R-:W-:Y:S02]  /*132f0*/  LOP3.LUT R11, R11, 0x800000, RZ, 0xfc, !PT ;  /* 0x008000000b0b7812 */ /* 0x000fe400078efcff */
[----:B------:R-:W-:Y:S02]  /*13300*/  SEL R14, RZ, 0xffffffff, !P0 ;  /* 0xffffffffff0e7807 */ /* 0x000fe40004000000 */
[----:B------:R-:W-:Y:S02]  /*13310*/  LOP3.LUT R18, R18, R11, RZ, 0xc0, !PT ;  /* 0x0000000b12127212 */ /* 0x000fe400078ec0ff */
[----:B------:R-:W-:-:S02]  /*13320*/  IADD3 R14, -R14, RZ, RZ ;  /* 0x000000ff0e0e7210 */ /* 0x000fc40007ffe1ff */
[-C--:B------:R-:W-:Y:S02]  /*13330*/  SHF.R.U32.HI R18, RZ, R23.reuse, R18 ;  /* 0x00000017ff127219 */ /* 0x080fe40000011612 */
[----:B------:R-:W-:Y:S02]  /*13340*/  LOP3.LUT P1, RZ, R14, R23, R11, 0xf8, !PT ;  /* 0x000000170eff7212 */ /* 0x000fe4000782f80b */
[C---:B------:R-:W-:Y:S02]  /*13350*/  LOP3.LUT P0, RZ, R18.reuse, 0x1, RZ, 0xc0, !PT ;  /* 0x0000000112ff7812 */ /* 0x040fe4000780c0ff */
[----:B------:R-:W-:-:S04]  /*13360*/  LOP3.LUT P2, RZ, R18, 0x2, RZ, 0xc0, !PT ;  /* 0x0000000212ff7812 */ /* 0x000fc8000784c0ff */
[----:B------:R-:W-:Y:S02]  /*13370*/  PLOP3.LUT P0, PT, P0, P1, P2, 0xe0, 0x0 ;  /* 0x000000000000781c */ /* 0x000fe40000703c20 */
[----:B------:R-:W-:Y:S02]  /*13380*/  LOP3.LUT P1, RZ, R5, 0x7fffff, RZ, 0xc0, !PT ;  /* 0x007fffff05ff7812 */ /* 0x000fe4000782c0ff */
[----:B------:R-:W-:-:S04]  /*13390*/  SEL R4, RZ, 0x1, !P0 ;  /* 0x00000001ff047807 */ /* 0x000fc80004000000 */
[----:B------:R-:W-:-:S04]  /*133a0*/  IADD3 R4, -R4, RZ, RZ ;  /* 0x000000ff04047210 */ /* 0x000fc80007ffe1ff */
[----:B------:R-:W-:Y:S02]  /*133b0*/  ISETP.GE.AND P0, PT, R4, RZ, PT ;  /* 0x000000ff0400720c */ /* 0x000fe40003f06270 */
[----:B------:R-:W-:-:S04]  /*133c0*/  IADD3 R4, R21, -0xfc, RZ ;  /* 0xffffff0415047810 */ /* 0x000fc80007ffe0ff */
[----:B------:R-:W-:-:S07]  /*133d0*/  SHF.R.U32.HI R4, RZ, R4, R11 ;  /* 0x00000004ff047219 */ /* 0x000fce000001160b */
[----:B------:R-:W-:-:S04]  /*133e0*/  @!P0 IADD3 R4, R4, 0x1, RZ ;  /* 0x0000000104048810 */ /* 0x000fc80007ffe0ff */
[----:B------:R-:W-:-:S04]  /*133f0*/  @!P1 SHF.L.U32 R4, R4, 0x1, RZ ;  /* 0x0000000104049819 */ /* 0x000fc800000006ff */
[----:B------:R-:W-:Y:S01]  /*13400*/  LOP3.LUT R11, R4, 0x80000000, R5, 0xf8, !PT ;  /* 0x80000000040b7812 */ /* 0x000fe200078ef805 */
[----:B------:R-:W-:Y:S06]  /*13410*/  BRA `(.L_x_126) ;  /* 0x0000000000047947 */ /* 0x000fec0003800000 */
.L_x_127:
[----:B------:R1:W2:Y:S02]  /*13420*/  MUFU.RCP R11, R5 ;  /* 0x00000005000b7308 */ /* 0x0002a40000001000 */
.L_x_126:
[----:B------:R-:W-:Y:S05]  /*13430*/  BSYNC B2 ;  /* 0x0000000000027941 */ /* 0x000fea0003800000 */
.L_x_124:
[----:B------:R-:W-:Y:S02]  /*13440*/  MOV R4, R17 ;  /* 0x0000001100047202 */ /* 0x000fe40000000f00 */
[----:B-1----:R-:W-:-:S04]  /*13450*/  MOV R5, 0x0 ;  /* 0x0000000000057802 */ /* 0x002fc80000000f00 */
[----:B--2---:R-:W-:Y:S05]  /*13460*/  RET.REL.NODEC R4 `(_ZN7cutlass13device_kernelINS_4fmha6kernel28FmhaKernelTmaWarpSpecializedINS1_10collective30FmhaMainloopTmaWarpSpecializedINS_10bfloat16_tEffN4cute5tupleIJNS7_1CILi128EEESA_NS9_ILi224EEEEEENS8_IJiNS9_ILi1EEENS8_IJiiEEEEEESF_SF_NS4_14ResidualFusionEJEEENS4_15FmhaFwdEpilogueIS6_fNS8_IJNS9_ILi64EEESB_SA_EEEEENS2_23IndividualTileSchedulerEJEEEEEvNT_6ParamsE) ;  /* 0xfffffec804e47950 */ /* 0x004fea0003c3ffff */
.L_x_128:
[----:B------:R-:W-:-:S00]  /*13470*/  BRA `(.L_x_128) ;  /* 0xfffffffc00fc7947 */ /* 0x000fc0000383ffff */
[----:B------:R-:W-:-:S00]  /*13480*/  NOP ;  /* 0x0000000000007918 */ /* 0x000fc00000000000 */
[----:B------:R-:W-:-:S00]  /*13490*/  NOP ;  /* 0x0000000000007918 */ /* 0x000fc00000000000 */
[----:B------:R-:W-:-:S00]  /*134a0*/  NOP ;  /* 0x0000000000007918 */ /* 0x000fc00000000000 */
[----:B------:R-:W-:-:S00]  /*134b0*/  NOP ;  /* 0x0000000000007918 */ /* 0x000fc00000000000 */
[----:B------:R-:W-:-:S00]  /*134c0*/  NOP ;  /* 0x0000000000007918 */ /* 0x000fc00000000000 */
[----:B------:R-:W-:-:S00]  /*134d0*/  NOP ;  /* 0x0000000000007918 */ /* 0x000fc00000000000 */
[----:B------:R-:W-:-:S00]  /*134e0*/  NOP ;  /* 0x0000000000007918 */ /* 0x000fc00000000000 */
[----:B------:R-:W-:-:S00]  /*134f0*/  NOP ;  /* 0x0000000000007918 */ /* 0x000fc00000000000 */
.L_x_129:


//--------------------- .nv.global.init           --------------------------
	.section	.nv.global.init,"aw",@progbits
.nv.global.init:
	.type		$str$24,@object
	.size		$str$24,($str$25 - $str$24)
$str$24:
        /*0000*/ 	.byte	0x28, 0x61, 0x64, 0x64, 0x72, 0x65, 0x73, 0x73, 0x20, 0x26, 0x20, 0x6d, 0x61, 0x73, 0x6b, 0x29
        /*0010*/ 	.byte	0x20, 0x3d, 0x3d, 0x20, 0x30, 0x00
	.type		$str$25,@object
	.size		$str$25,(__unnamed_1 - $str$25)
$str$25:
        /*0016*/ 	.byte	0x2f, 0x74, 0x6d, 0x70, 0x2f, 0x63, 0x75, 0x74, 0x6c, 0x61, 0x73, 0x73, 0x5f, 0x73, 0x77, 0x65
        /*0026*/ 	.byte	0x65, 0x70, 0x5f, 0x73, 0x72, 0x63, 0x2f, 0x69, 0x6e, 0x63, 0x6c, 0x75, 0x64, 0x65, 0x2f, 0x63
        /*0036*/ 	.byte	0x75, 0x74, 0x65, 0x2f, 0x70, 0x6f, 0x69, 0x6e, 0x74, 0x65, 0x72, 0x5f, 0x66, 0x6c, 0x61, 0x67
        /*0046*/ 	.byte	0x67, 0x65, 0x64, 0x2e, 0x68, 0x70, 0x70, 0x00
	.type		__unnamed_1,@object
	.size		__unnamed_1,(__unnamed_2 - __unnamed_1)
__unnamed_1:
        /*004e*/ 	.byte	0x61, 0x75, 0x74, 0x6f, 0x20, 0x63, 0x75, 0x74, 0x65, 0x3a, 0x3a, 0x61, 0x73, 0x5f, 0x70, 0x6f
        /* <DEDUP_REMOVED lines=27> */
        /*020e*/ 	.byte	0x32, 0x30, 0x34, 0x38, 0x3e, 0x3e, 0x3e, 0x3e, 0x3e, 0x5d, 0x00
	.type		__unnamed_2,@object
	.size		__unnamed_2,(.L_1 - __unnamed_2)
__unnamed_2:
        /* <DEDUP_REMOVED lines=29> */
.L_1:


//--------------------- .nv.shared._ZN7cutlass13device_kernelINS_4fmha6kernel28FmhaKernelTmaWarpSpecializedINS1_10collective30FmhaMainloopTmaWarpSpecializedINS_10bfloat16_tEffN4cute5tupleIJNS7_1CILi128EEESA_NS9_ILi224EEEEEENS8_IJiNS9_ILi1EEENS8_IJiiEEEEEESF_SF_NS4_14ResidualFusionEJEEENS4_15FmhaFwdEpilogueIS6_fNS8_IJNS9_ILi64EEESB_SA_EEEEENS2_23IndividualTileSchedulerEJEEEEEvNT_6ParamsE --------------------------
	.section	.nv.shared._ZN7cutlass13device_kernelINS_4fmha6kernel28FmhaKernelTmaWarpSpecializedINS1_10collective30FmhaMainloopTmaWarpSpecializedINS_10bfloat16_tEffN4cute5tupleIJNS7_1CILi128EEESA_NS9_ILi224EEEEEENS8_IJiNS9_ILi1EEENS8_IJiiEEEEEESF_SF_NS4_14ResidualFusionEJEEENS4_15FmhaFwdEpilogueIS6_fNS8_IJNS9_ILi64EEESB_SA_EEEEENS2_23IndividualTileSchedulerEJEEEEEvNT_6ParamsE,"aw",@nobits
	.sectionflags	@""
	.align	16
	.zero		1024


//--------------------- .nv.shared.reserved.0     --------------------------
	.section	.nv.shared.reserved.0,"aw",@nobits
	.weak		__nv_reservedSMEM_offset_0_alias
	.size		__nv_reservedSMEM_offset_0_alias, 0, 0
	.other		__nv_reservedSMEM_offset_0_alias,@"STO_CUDA_RESERVED_SHARED STV_DEFAULT"
__nv_reservedSMEM_offset_0_alias:
	.zero		0


//--------------------- .nv.global                --------------------------
	.section	.nv.global,"aw",@nobits
.nv.global:
	.type		_ZN39_INTERNAL_c80325f4_4_k_cu_45f3b439_29254cute1_E,@object
	.size		_ZN39_INTERNAL_c80325f4_4_k_cu_45f3b439_29254cute1_E,(_ZN39_INTERNAL_c80325f4_4_k_cu_45f3b439_29254cuda3std3__45__cpo6cbeginE - _ZN39_INTERNAL_c80325f4_4_k_cu_45f3b439_29254cute1_E)
_ZN39_INTERNAL_c80325f4_4_k_cu_45f3b439_29254cute1_E:
	.zero		1
	.type		_ZN39_INTERNAL_c80325f4_4_k_cu_45f3b439_29254cuda3std3__45__cpo6cbeginE,@object
	.size		_ZN39_INTERNAL_c80325f4_4_k_cu_45f3b439_29254cuda3std3__45__cpo6cbeginE,(_ZN39_INTERNAL_c80325f4_4_k_cu_45f3b439_29254cuda3std3__48in_placeE - _ZN39_INTERNAL_c80325f4_4_k_cu_45f3b439_29254cuda3std3__45__cpo6cbeginE)
_ZN39_INTERNAL_c80325f4_4_k_cu_45f3b439_29254cuda3std3__45__cpo6cbeginE:
	.zero		1
	.type		_ZN39_INTERNAL_c80325f4_4_k_cu_45f3b439_29254cuda3std3__48in_placeE,@object
	.size		_ZN39_INTERNAL_c80325f4_4_k_cu_45f3b439_29254cuda3std3__48in_placeE,(_ZN39_INTERNAL_c80325f4_4_k_cu_45f3b439_29254cuda3std6ranges3__45__cpo9iter_moveE - _ZN39_INTERNAL_c80325f4_4_k_cu_45f3b439_29254cuda3std3__48in_placeE)
_ZN39_INTERNAL_c80325f4_4_k_cu_45f3b439_29254cuda3std3__48in_placeE:
	.zero		1
	.type		_ZN39_INTERNAL_c80325f4_4_k_cu_45f3b439_29254cuda3std6ranges3__45__cpo9iter_moveE,@object
	.size		_ZN39_INTERNAL_c80325f4_4_k_cu_45f3b439_29254cuda3std6ranges3__45__cpo9iter_moveE,(_ZN39_INTERNAL_c80325f4_4_k_cu_45f3b439_29254cuda3std3__45__cpo5beginE - _ZN39_INTERNAL_c80325f4_4_k_cu_45f3b439_29254cuda3std6ranges3__45__cpo9iter_moveE)
_ZN39_INTERNAL_c80325f4_4_k_cu_45f3b439_29254cuda3std6ranges3__45__cpo9iter_moveE:
	.zero		1
	.type		_ZN39_INTERNAL_c80325f4_4_k_cu_45f3b439_29254cuda3std3__45__cpo5beginE,@object
	.size		_ZN39_INTERNAL_c80325f4_4_k_cu_45f3b439_29254cuda3std3__45__cpo5beginE,(_ZN39_INTERNAL_c80325f4_4_k_cu_45f3b439_29254cuda3std3__441_GLOBAL__N__c80325f4_4_k_cu_45f3b439_29256ignoreE - _ZN39_INTERNAL_c80325f4_4_k_cu_45f3b439_29254cuda3std3__45__cpo5beginE)
_ZN39_INTERNAL_c80325f4_4_k_cu_45f3b439_29254cuda3std3__45__cpo5beginE:
	.zero		1
	.type		_ZN39_INTERNAL_c80325f4_4_k_cu_45f3b439_29254cuda3std3__441_GLOBAL__N__c80325f4_4_k_cu_45f3b439_29256ignoreE,@object
	.size		_ZN39_INTERNAL_c80325f4_4_k_cu_45f3b439_29254cuda3std3__441_GLOBAL__N__c80325f4_4_k_cu_45f3b439_29256ignoreE,(_ZN39_INTERNAL_c80325f4_4_k_cu_45f3b439_29254cute7productE - _ZN39_INTERNAL_c80325f4_4_k_cu_45f3b439_29254cuda3std3__441_GLOBAL__N__c80325f4_4_k_cu_45f3b439_29256ignoreE)
_ZN39_INTERNAL_c80325f4_4_k_cu_45f3b439_29254cuda3std3__441_GLOBAL__N__c80325f4_4_k_cu_45f3b439_29256ignoreE:
	.zero		1
	.type		_ZN39_INTERNAL_c80325f4_4_k_cu_45f3b439_29254cute7productE,@object
	.size		_ZN39_INTERNAL_c80325f4_4_k_cu_45f3b439_29254cute7productE,(_ZN39_INTERNAL_c80325f4_4_k_cu_45f3b439_29254cuda3std3__45__cpo3endE - _ZN39_INTERNAL_c80325f4_4_k_cu_45f3b439_29254cute7productE)
_ZN39_INTERNAL_c80325f4_4_k_cu_45f3b439_29254cute7productE:
	.zero		1
	.type		_ZN39_INTERNAL_c80325f4_4_k_cu_45f3b439_29254cuda3std3__45__cpo3endE,@object
	.size		_ZN39_INTERNAL_c80325f4_4_k_cu_45f3b439_29254cuda3std3__45__cpo3endE,(_ZN39_INTERNAL_c80325f4_4_k_cu_45f3b439_29254cuda3std3__419piecewise_constructE - _ZN39_INTERNAL_c80325f4_4_k_cu_45f3b439_29254cuda3std3__45__cpo3endE)
_ZN39_INTERNAL_c80325f4_4_k_cu_45f3b439_29254cuda3std3__45__cpo3endE:
	.zero		1
	.type		_ZN39_INTERNAL_c80325f4_4_k_cu_45f3b439_29254cuda3std3__419piecewise_constructE,@object
	.size		_ZN39_INTERNAL_c80325f4_4_k_cu_45f3b439_29254cuda3std3__419piecewise_constructE,(_ZN39_INTERNAL_c80325f4_4_k_cu_45f3b439_29254cuda3std3__45__cpo4cendE - _ZN39_INTERNAL_c80325f4_4_k_cu_45f3b439_29254cuda3std3__419piecewise_constructE)
_ZN39_INTERNAL_c80325f4_4_k_cu_45f3b439_29254cuda3std3__419piecewise_constructE:
	.zero		1
	.type		_ZN39_INTERNAL_c80325f4_4_k_cu_45f3b439_29254cuda3std3__45__cpo4cendE,@object
	.size		_ZN39_INTERNAL_c80325f4_4_k_cu_45f3b439_29254cuda3std3__45__cpo4cendE,(_ZN39_INTERNAL_c80325f4_4_k_cu_45f3b439_29254cuda3std6ranges3__45__cpo4swapE - _ZN39_INTERNAL_c80325f4_4_k_cu_45f3b439_29254cuda3std3__45__cpo4cendE)
_ZN39_INTERNAL_c80325f4_4_k_cu_45f3b439_29254cuda3std3__45__cpo4cendE:
	.zero		1
	.type		_ZN39_INTERNAL_c80325f4_4_k_cu_45f3b439_29254cuda3std6ranges3__45__cpo4swapE,@object
	.size		_ZN39_INTERNAL_c80325f4_4_k_cu_45f3b439_29254cuda3std6ranges3__45__cpo4swapE,(.L_9 - _ZN39_INTERNAL_c80325f4_4_k_cu_45f3b439_29254cuda3std6ranges3__45__cpo4swapE)
_ZN39_INTERNAL_c80325f4_4_k_cu_45f3b439_29254cuda3std6ranges3__45__cpo4swapE:
	.zero		1
.L_9:


//--------------------- .nv.constant0._ZN7cutlass13device_kernelINS_4fmha6kernel28FmhaKernelTmaWarpSpecializedINS1_10collective30FmhaMainloopTmaWarpSpecializedINS_10bfloat16_tEffN4cute5tupleIJNS7_1CILi128EEESA_NS9_ILi224EEEEEENS8_IJiNS9_ILi1EEENS8_IJiiEEEEEESF_SF_NS4_14ResidualFusionEJEEENS4_15FmhaFwdEpilogueIS6_fNS8_IJNS9_ILi64EEESB_SA_EEEEENS2_23IndividualTileSchedulerEJEEEEEvNT_6ParamsE --------------------------
	.section	.nv.constant0._ZN7cutlass13device_kernelINS_4fmha6kernel28FmhaKernelTmaWarpSpecializedINS1_10collective30FmhaMainloopTmaWarpSpecializedINS_10bfloat16_tEffN4cute5tupleIJNS7_1CILi128EEESA_NS9_ILi224EEEEEENS8_IJiNS9_ILi1EEENS8_IJiiEEEEEESF_SF_NS4_14ResidualFusionEJEEENS4_15FmhaFwdEpilogueIS6_fNS8_IJNS9_ILi64EEESB_SA_EEEEENS2_23IndividualTileSchedulerEJEEEEEvNT_6ParamsE,"a",@progbits
	.sectionflags	@""
	.align	4
.nv.constant0._ZN7cutlass13device_kernelINS_4fmha6kernel28FmhaKernelTmaWarpSpecializedINS1_10collective30FmhaMainloopTmaWarpSpecializedINS_10bfloat16_tEffN4cute5tupleIJNS7_1CILi128EEESA_NS9_ILi224EEEEEENS8_IJiNS9_ILi1EEENS8_IJiiEEEEEESF_SF_NS4_14ResidualFusionEJEEENS4_15FmhaFwdEpilogueIS6_fNS8_IJNS9_ILi64EEESB_SA_EEEEENS2_23IndividualTileSchedulerEJEEEEEvNT_6ParamsE:
	.zero		2688


//--------------------- SYMBOLS --------------------------

	.type		.nv.reservedSmem.offset0,@object
	.size		.nv.reservedSmem.offset0,0x4
	.type		__assertfail,@function
